// auto-generated by cutlass_sweep.gemm — config: {"arch": "sm_100", "cluster_m": 1, "cluster_n": 1, "dtype": "int8", "stages": 3, "tile_k": 32, "tile_m": 128, "tile_n": 128}
#include "cutlass/cutlass.h"
#include "cutlass/gemm/collective/collective_builder.hpp"
#include "cutlass/gemm/device/gemm_universal_adapter.h"
#include "cutlass/gemm/kernel/gemm_universal.hpp"
#include "cutlass/epilogue/collective/collective_builder.hpp"

using ElemA = int8_t;
using ElemB = int8_t;
using ElemCD = int8_t;
using Acc  = int32_t;
using TileShape    = cute::Shape<cute::_128, cute::_128, cute::_32>;
using ClusterShape = cute::Shape<cute::_1, cute::_1, cute::_1>;

using CollectiveEpilogue = typename cutlass::epilogue::collective::CollectiveBuilder<
    cutlass::arch::Sm100, cutlass::arch::OpClassTensorOp,
    TileShape, ClusterShape,
    cutlass::epilogue::collective::EpilogueTileAuto,
    Acc, Acc,
    ElemCD, cutlass::layout::RowMajor, 128 / cutlass::sizeof_bits<ElemCD>::value,
    ElemCD, cutlass::layout::RowMajor, 128 / cutlass::sizeof_bits<ElemCD>::value,
    cutlass::epilogue::collective::EpilogueScheduleAuto
  >::CollectiveOp;

using CollectiveMainloop = typename cutlass::gemm::collective::CollectiveBuilder<
    cutlass::arch::Sm100, cutlass::arch::OpClassTensorOp,
    ElemA, cutlass::layout::RowMajor, 128 / cutlass::sizeof_bits<ElemA>::value,
    ElemB, cutlass::layout::ColumnMajor, 128 / cutlass::sizeof_bits<ElemB>::value,
    Acc,
    TileShape, ClusterShape,
    cutlass::gemm::collective::StageCount<3>,
    cutlass::gemm::collective::KernelScheduleAuto
  >::CollectiveOp;

using GemmKernel = cutlass::gemm::kernel::GemmUniversal<
    cute::Shape<int,int,int,int>,
    CollectiveMainloop,
    CollectiveEpilogue
>;
using Gemm = cutlass::gemm::device::GemmUniversalAdapter<GemmKernel>;

// Force the device kernel symbol into the cubin without needing a host main.
auto* _anchor = &cutlass::device_kernel<GemmKernel>;


// ===== COMPILED SASS (sm_100a) =====

	.target	sm_100a

	.elftype	@"ET_EXEC"


//--------------------- .note.nv.tkinfo           --------------------------
	.section	.note.nv.tkinfo,"",@"SHT_NOTE"
	.sectionflags	@"SHF_NOTE_NV_TKINFO"
	.tkinfo
        /*0018*/ 	.word	0x00000002
        /*0030*/ 	.string	""
        /*0030*/ 	.string	"ptxas"
        /*0030*/ 	.string	"Cuda compilation tools, release 13.0, V13.0.88"
        /*0030*/ 	.string	"Build cuda_13.0.r13.0/compiler.36424714_0"
        /*0030*/ 	.string	"-arch sm_100a -m 64 "



//--------------------- .note.nv.cuinfo           --------------------------
	.section	.note.nv.cuinfo,"",@"SHT_NOTE"
	.sectionflags	@"SHF_NOTE_NV_CUINFO"
        /*0018*/ 	.short	0x0002
        /*001a*/ 	.short	0x0064
        /*001c*/ 	.short	0x0082
	.zero		2


//--------------------- .nv.info                  --------------------------
	.section	.nv.info,"",@"SHT_CUDA_INFO"
	.align	4


	//----- nvinfo : EIATTR_REGCOUNT
	.align		4
        /*0000*/ 	.byte	0x04, 0x2f
        /*0002*/ 	.short	(.L_19 - .L_18)
	.align		4
.L_18:
        /*0004*/ 	.word	index@(_ZN7cutlass13device_kernelINS_4gemm6kernel13GemmUniversalIN4cute5tupleIJiiiiEEENS1_10collective13CollectiveMmaINS1_35MainloopSm100TmaUmmaWarpSpecializedILi3ELi2ELi4ENS5_IJNS4_1CILi1EEESB_SB_EEEEENS5_IJNSA_ILi128EEESE_NSA_ILi32EEEEEEaNS5_IJlSB_lEEEaSH_NS4_8TiledMMAINS4_8MMA_AtomIJNS4_15SM100_MMA_S8_SSIaaiLi128ELi128ELNS4_4UMMA5MajorE0ELSM_0ELNSL_8SaturateE0EEEEEENS4_6LayoutISC_NS5_IJNSA_ILi0EEESR_SR_EEEEENS5_IJNS4_10UnderscoreESU_SU_EEEEENS4_13SM90_TMA_LOADENS4_14ComposedLayoutINS4_7SwizzleILi1ELi4ELi3EEENS4_18smem_ptr_flag_bitsILi8EEENSQ_INS5_IJNSA_ILi8EEESF_EEENS5_IJSF_SB_EEEEEEEvNS4_8identityESX_S17_vS18_EENS_8epilogue10collective18CollectiveEpilogueINS1A_23Sm100TmaWarpSpecializedILi2ELi2ELi64ELb0ELb0EEEJSG_NS5_IJNSQ_ISE_SB_EENSQ_INSA_ILi64EEESB_EEEEEaSH_aSH_NS1A_6fusion15FusionCallbacksIS1E_NS1J_17LinearCombinationIaiaiLNS_15FloatRoundStyleE2EEESG_S1I_JEEENS4_5SM1004TMEM4LOAD26SM100_TMEM_LOAD_32dp32b64xESX_NSY_INSZ_ILi2ELi4ELi3EEES12_NSQ_INS5_IJS13_S1G_EEENS5_IJS1G_SB_EEEEEEENS4_39AutoVectorizingCopyWithAssumedAlignmentILi128EEENS4_14SM90_TMA_STOREES1X_S1Z_S1Z_EEEvvEEEEvNT_6ParamsE)
        /*0008*/ 	.word	0x000000af


	//----- nvinfo : EIATTR_FRAME_SIZE
	.align		4
.L_19:
        /*000c*/ 	.byte	0x04, 0x11
        /*000e*/ 	.short	(.L_21 - .L_20)
	.align		4
.L_20:
        /*0010*/ 	.word	index@($__internal_2_$__cuda_sm10x_tcgen05_guardrail_trap_unallocated_columns_being_dealloced)
        /*0014*/ 	.word	0x00000000


	//----- nvinfo : EIATTR_FRAME_SIZE
	.align		4
.L_21:
        /*0018*/ 	.byte	0x04, 0x11
        /*001a*/ 	.short	(.L_23 - .L_22)
	.align		4
.L_22:
        /*001c*/ 	.word	index@($__internal_1_$__cuda_sm10x_tcgen05_guardrail_trap_phase_invalid_during_alloc)
        /*0020*/ 	.word	0x00000000


	//----- nvinfo : EIATTR_FRAME_SIZE
	.align		4
.L_23:
        /*0024*/ 	.byte	0x04, 0x11
        /*0026*/ 	.short	(.L_25 - .L_24)
	.align		4
.L_24:
        /*0028*/ 	.word	index@($__internal_0_$__cuda_sm10x_tcgen05_guardrail_trap_col_being_dealloced_not_returned_by_alloc)
        /*002c*/ 	.word	0x00000000


	//----- nvinfo : EIATTR_FRAME_SIZE
	.align		4
.L_25:
        /*0030*/ 	.byte	0x04, 0x11
        /*0032*/ 	.short	(.L_27 - .L_26)
	.align		4
.L_26:
        /*0034*/ 	.word	index@(_ZN7cutlass13device_kernelINS_4gemm6kernel13GemmUniversalIN4cute5tupleIJiiiiEEENS1_10collective13CollectiveMmaINS1_35MainloopSm100TmaUmmaWarpSpecializedILi3ELi2ELi4ENS5_IJNS4_1CILi1EEESB_SB_EEEEENS5_IJNSA_ILi128EEESE_NSA_ILi32EEEEEEaNS5_IJlSB_lEEEaSH_NS4_8TiledMMAINS4_8MMA_AtomIJNS4_15SM100_MMA_S8_SSIaaiLi128ELi128ELNS4_4UMMA5MajorE0ELSM_0ELNSL_8SaturateE0EEEEEENS4_6LayoutISC_NS5_IJNSA_ILi0EEESR_SR_EEEEENS5_IJNS4_10UnderscoreESU_SU_EEEEENS4_13SM90_TMA_LOADENS4_14ComposedLayoutINS4_7SwizzleILi1ELi4ELi3EEENS4_18smem_ptr_flag_bitsILi8EEENSQ_INS5_IJNSA_ILi8EEESF_EEENS5_IJSF_SB_EEEEEEEvNS4_8identityESX_S17_vS18_EENS_8epilogue10collective18CollectiveEpilogueINS1A_23Sm100TmaWarpSpecializedILi2ELi2ELi64ELb0ELb0EEEJSG_NS5_IJNSQ_ISE_SB_EENSQ_INSA_ILi64EEESB_EEEEEaSH_aSH_NS1A_6fusion15FusionCallbacksIS1E_NS1J_17LinearCombinationIaiaiLNS_15FloatRoundStyleE2EEESG_S1I_JEEENS4_5SM1004TMEM4LOAD26SM100_TMEM_LOAD_32dp32b64xESX_NSY_INSZ_ILi2ELi4ELi3EEES12_NSQ_INS5_IJS13_S1G_EEENS5_IJS1G_SB_EEEEEEENS4_39AutoVectorizingCopyWithAssumedAlignmentILi128EEENS4_14SM90_TMA_STOREES1X_S1Z_S1Z_EEEvvEEEEvNT_6ParamsE)
        /*0038*/ 	.word	0x00000000


	//----- nvinfo : EIATTR_MIN_STACK_SIZE
	.align		4
.L_27:
        /*003c*/ 	.byte	0x04, 0x12
        /*003e*/ 	.short	(.L_29 - .L_28)
	.align		4
.L_28:
        /*0040*/ 	.word	index@(_ZN7cutlass13device_kernelINS_4gemm6kernel13GemmUniversalIN4cute5tupleIJiiiiEEENS1_10collective13CollectiveMmaINS1_35MainloopSm100TmaUmmaWarpSpecializedILi3ELi2ELi4ENS5_IJNS4_1CILi1EEESB_SB_EEEEENS5_IJNSA_ILi128EEESE_NSA_ILi32EEEEEEaNS5_IJlSB_lEEEaSH_NS4_8TiledMMAINS4_8MMA_AtomIJNS4_15SM100_MMA_S8_SSIaaiLi128ELi128ELNS4_4UMMA5MajorE0ELSM_0ELNSL_8SaturateE0EEEEEENS4_6LayoutISC_NS5_IJNSA_ILi0EEESR_SR_EEEEENS5_IJNS4_10UnderscoreESU_SU_EEEEENS4_13SM90_TMA_LOADENS4_14ComposedLayoutINS4_7SwizzleILi1ELi4ELi3EEENS4_18smem_ptr_flag_bitsILi8EEENSQ_INS5_IJNSA_ILi8EEESF_EEENS5_IJSF_SB_EEEEEEEvNS4_8identityESX_S17_vS18_EENS_8epilogue10collective18CollectiveEpilogueINS1A_23Sm100TmaWarpSpecializedILi2ELi2ELi64ELb0ELb0EEEJSG_NS5_IJNSQ_ISE_SB_EENSQ_INSA_ILi64EEESB_EEEEEaSH_aSH_NS1A_6fusion15FusionCallbacksIS1E_NS1J_17LinearCombinationIaiaiLNS_15FloatRoundStyleE2EEESG_S1I_JEEENS4_5SM1004TMEM4LOAD26SM100_TMEM_LOAD_32dp32b64xESX_NSY_INSZ_ILi2ELi4ELi3EEES12_NSQ_INS5_IJS13_S1G_EEENS5_IJS1G_SB_EEEEEEENS4_39AutoVectorizingCopyWithAssumedAlignmentILi128EEENS4_14SM90_TMA_STOREES1X_S1Z_S1Z_EEEvvEEEEvNT_6ParamsE)
        /*0044*/ 	.word	0x00000000
.L_29:


//--------------------- .nv.compat                --------------------------
	.section	.nv.compat,"",@"SHT_CUDA_COMPAT_INFO"
	.align	4
        /*0000*/ 	.byte	0x02, 0x09, 0x01, 0x00, 0x02, 0x02, 0x03, 0x00, 0x02, 0x05, 0x06, 0x00, 0x03, 0x07, 0x01, 0x01
        /*0010*/ 	.byte	0x02, 0x03, 0x01, 0x00, 0x02, 0x06, 0x01, 0x00, 0x04, 0x0b, 0x08, 0x00, 0x01, 0x00, 0x00, 0x00
        /*0020*/ 	.byte	0x00, 0x00, 0x00, 0x00


//--------------------- .nv.info._ZN7cutlass13device_kernelINS_4gemm6kernel13GemmUniversalIN4cute5tupleIJiiiiEEENS1_10collective13CollectiveMmaINS1_35MainloopSm100TmaUmmaWarpSpecializedILi3ELi2ELi4ENS5_IJNS4_1CILi1EEESB_SB_EEEEENS5_IJNSA_ILi128EEESE_NSA_ILi32EEEEEEaNS5_IJlSB_lEEEaSH_NS4_8TiledMMAINS4_8MMA_AtomIJNS4_15SM100_MMA_S8_SSIaaiLi128ELi128ELNS4_4UMMA5MajorE0ELSM_0ELNSL_8SaturateE0EEEEEENS4_6LayoutISC_NS5_IJNSA_ILi0EEESR_SR_EEEEENS5_IJNS4_10UnderscoreESU_SU_EEEEENS4_13SM90_TMA_LOADENS4_14ComposedLayoutINS4_7SwizzleILi1ELi4ELi3EEENS4_18smem_ptr_flag_bitsILi8EEENSQ_INS5_IJNSA_ILi8EEESF_EEENS5_IJSF_SB_EEEEEEEvNS4_8identityESX_S17_vS18_EENS_8epilogue10collective18CollectiveEpilogueINS1A_23Sm100TmaWarpSpecializedILi2ELi2ELi64ELb0ELb0EEEJSG_NS5_IJNSQ_ISE_SB_EENSQ_INSA_ILi64EEESB_EEEEEaSH_aSH_NS1A_6fusion15FusionCallbacksIS1E_NS1J_17LinearCombinationIaiaiLNS_15FloatRoundStyleE2EEESG_S1I_JEEENS4_5SM1004TMEM4LOAD26SM100_TMEM_LOAD_32dp32b64xESX_NSY_INSZ_ILi2ELi4ELi3EEES12_NSQ_INS5_IJS13_S1G_EEENS5_IJS1G_SB_EEEEEEENS4_39AutoVectorizingCopyWithAssumedAlignmentILi128EEENS4_14SM90_TMA_STOREES1X_S1Z_S1Z_EEEvvEEEEvNT_6ParamsE --------------------------
	.section	.nv.info._ZN7cutlass13device_kernelINS_4gemm6kernel13GemmUniversalIN4cute5tupleIJiiiiEEENS1_10collective13CollectiveMmaINS1_35MainloopSm100TmaUmmaWarpSpecializedILi3ELi2ELi4ENS5_IJNS4_1CILi1EEESB_SB_EEEEENS5_IJNSA_ILi128EEESE_NSA_ILi32EEEEEEaNS5_IJlSB_lEEEaSH_NS4_8TiledMMAINS4_8MMA_AtomIJNS4_15SM100_MMA_S8_SSIaaiLi128ELi128ELNS4_4UMMA5MajorE0ELSM_0ELNSL_8SaturateE0EEEEEENS4_6LayoutISC_NS5_IJNSA_ILi0EEESR_SR_EEEEENS5_IJNS4_10UnderscoreESU_SU_EEEEENS4_13SM90_TMA_LOADENS4_14ComposedLayoutINS4_7SwizzleILi1ELi4ELi3EEENS4_18smem_ptr_flag_bitsILi8EEENSQ_INS5_IJNSA_ILi8EEESF_EEENS5_IJSF_SB_EEEEEEEvNS4_8identityESX_S17_vS18_EENS_8epilogue10collective18CollectiveEpilogueINS1A_23Sm100TmaWarpSpecializedILi2ELi2ELi64ELb0ELb0EEEJSG_NS5_IJNSQ_ISE_SB_EENSQ_INSA_ILi64EEESB_EEEEEaSH_aSH_NS1A_6fusion15FusionCallbacksIS1E_NS1J_17LinearCombinationIaiaiLNS_15FloatRoundStyleE2EEESG_S1I_JEEENS4_5SM1004TMEM4LOAD26SM100_TMEM_LOAD_32dp32b64xESX_NSY_INSZ_ILi2ELi4ELi3EEES12_NSQ_INS5_IJS13_S1G_EEENS5_IJS1G_SB_EEEEEEENS4_39AutoVectorizingCopyWithAssumedAlignmentILi128EEENS4_14SM90_TMA_STOREES1X_S1Z_S1Z_EEEvvEEEEvNT_6ParamsE,"",@"SHT_CUDA_INFO"
	.sectionflags	@""
	.align	4


	//----- nvinfo : EIATTR_CUDA_API_VERSION
	.align		4
        /*0000*/ 	.byte	0x04, 0x37
        /*0002*/ 	.short	(.L_31 - .L_30)
.L_30:
        /*0004*/ 	.word	0x00000082


	//----- nvinfo : EIATTR_KPARAM_INFO
	.align		4
.L_31:
        /*0008*/ 	.byte	0x04, 0x17
        /*000a*/ 	.short	(.L_33 - .L_32)
.L_32:
        /*000c*/ 	.word	0x00000000
        /*0010*/ 	.short	0x0000
        /*0012*/ 	.short	0x0000
        /*0014*/ 	.byte	0x00, 0xf0, 0x01, 0x20


	//----- nvinfo : EIATTR_AT_ENTRY_FRAGMENTS
	.align		4
.L_33:
        /*0018*/ 	.byte	0x04, 0x4f
        /*001a*/ 	.short	(.L_35 - .L_34)


	//   ....[0]....
.L_34:
        /*001c*/ 	.word	0x00000006


	//----- nvinfo : EIATTR_RESERVED_SMEM_USED
	.align		4
.L_35:
        /*0020*/ 	.byte	0x01, 0x41
	.zero		2


	//----- nvinfo : EIATTR_SPARSE_MMA_MASK
	.align		4
        /*0024*/ 	.byte	0x03, 0x50
        /*0026*/ 	.short	0x0000


	//----- nvinfo : EIATTR_TCGEN05_1CTA_USED
	.align		4
        /*0028*/ 	.byte	0x01, 0x51
	.zero		2


	//----- nvinfo : EIATTR_MAXREG_COUNT
	.align		4
        /*002c*/ 	.byte	0x03, 0x1b
        /*002e*/ 	.short	0x00ff


	//----- nvinfo : EIATTR_NUM_BARRIERS
	.align		4
        /*0030*/ 	.byte	0x02, 0x4c
        /*0032*/ 	.byte	0x07
	.zero		1


	//----- nvinfo : EIATTR_EXTERNS
	.align		4
        /*0034*/ 	.byte	0x04, 0x0f
        /*0036*/ 	.short	(.L_37 - .L_36)


	//   ....[0]....
	.align		4
.L_36:
        /*0038*/ 	.word	index@(__assertfail)


	//----- nvinfo : EIATTR_MERCURY_ISA_VERSION
	.align		4
.L_37:
        /*003c*/ 	.byte	0x03, 0x5f
        /*003e*/ 	.short	0x0101


	//----- nvinfo : EIATTR_INT_WARP_WIDE_INSTR_OFFSETS
	.align		4
        /*0040*/ 	.byte	0x04, 0x31
        /*0042*/ 	.short	(.L_39 - .L_38)


	//   ....[0]....
.L_38:
        /*0044*/ 	.word	0x00001d70


	//   ....[1]....
        /*0048*/ 	.word	0x000035e0


	//   ....[2]....
        /*004c*/ 	.word	0x00003600


	//   ....[3]....
        /*0050*/ 	.word	0x00003630


	//   ....[4]....
        /*0054*/ 	.word	0x00003f60


	//   ....[5]....
        /*0058*/ 	.word	0x00003fd0


	//   ....[6]....
        /*005c*/ 	.word	0x000041b0


	//   ....[7]....
        /*0060*/ 	.word	0x00004310


	//----- nvinfo : EIATTR_COOP_GROUP_MASK_REGIDS
	.align		4
.L_39:
        /*0064*/ 	.byte	0x04, 0x29
        /*0066*/ 	.short	(.L_41 - .L_40)


	//   ....[0]....
.L_40:
        /*0068*/ 	.word	0xffffffff


	//   ....[1]....
        /*006c*/ 	.word	0xffffffff


	//   ....[2]....
        /*0070*/ 	.word	0xffffffff


	//   ....[3]....
        /*0074*/ 	.word	0xffffffff


	//   ....[4]....
        /*0078*/ 	.word	0xffffffff


	//   ....[5]....
        /*007c*/ 	.word	0xffffffff


	//   ....[6]....
        /*0080*/ 	.word	0xffffffff


	//   ....[7]....
        /*0084*/ 	.word	0xffffffff


	//   ....[8]....
        /*0088*/ 	.word	0xffffffff


	//   ....[9]....
        /*008c*/ 	.word	0xffffffff


	//   ....[10]....
        /*0090*/ 	.word	0xffffffff


	//   ....[11]....
        /*0094*/ 	.word	0xffffffff


	//   ....[12]....
        /*0098*/ 	.word	0xffffffff


	//----- nvinfo : EIATTR_COOP_GROUP_INSTR_OFFSETS
	.align		4
.L_41:
        /*009c*/ 	.byte	0x04, 0x28
        /*009e*/ 	.short	(.L_43 - .L_42)


	//   ....[0]....
.L_42:
        /*00a0*/ 	.word	0x00000090


	//   ....[1]....
        /*00a4*/ 	.word	0x000004d0


	//   ....[2]....
        /*00a8*/ 	.word	0x00000620


	//   ....[3]....
        /*00ac*/ 	.word	0x00000780


	//   ....[4]....
        /*00b0*/ 	.word	0x00000880


	//   ....[5]....
        /*00b4*/ 	.word	0x000009f0


	//   ....[6]....
        /*00b8*/ 	.word	0x00000b90


	//   ....[7]....
        /*00bc*/ 	.word	0x00001c50


	//   ....[8]....
        /*00c0*/ 	.word	0x000029a0


	//   ....[9]....
        /*00c4*/ 	.word	0x00002bb0


	//   ....[10]....
        /*00c8*/ 	.word	0x00002be0


	//   ....[11]....
        /*00cc*/ 	.word	0x000034c0


	//   ....[12]....
        /*00d0*/ 	.word	0x000036f0


	//----- nvinfo : EIATTR_VRC_CTA_INIT_COUNT
	.align		4
.L_43:
        /*00d4*/ 	.byte	0x02, 0x4a
        /*00d6*/ 	.byte	0x80
	.zero		1


	//----- nvinfo : EIATTR_SYSCALL_OFFSETS
	.align		4
        /*00d8*/ 	.byte	0x04, 0x46
        /*00da*/ 	.short	(.L_45 - .L_44)


	//   ....[0]....
.L_44:
        /*00dc*/ 	.word	0x00004d50


	//   ....[1]....
        /*00e0*/ 	.word	0x00004e90


	//   ....[2]....
        /*00e4*/ 	.word	0x000056f0


	//   ....[3]....
        /*00e8*/ 	.word	0x00006cf0


	//----- nvinfo : EIATTR_MBARRIER_INSTR_OFFSETS
	.align		4
.L_45:
        /*00ec*/ 	.byte	0x04, 0x39
        /*00ee*/ 	.short	(.L_47 - .L_46)


	//   ....[0]....
.L_46:
        /*00f0*/ 	.word	0x000005b0
        /*00f4*/ 	.word	0x000000ff
        /*00f8*/ 	.word	0x00000000
        /*00fc*/ 	.short	0x0100
        /*00fe*/ 	.byte	0x05
	.zero		1


	//   ....[1]....
        /*0100*/ 	.word	0x000005c0
        /*0104*/ 	.word	0x000000ff
        /*0108*/ 	.word	0x00000018
        /*010c*/ 	.short	0x0100
        /*010e*/ 	.byte	0x05
	.zero		1


	//   ....[2]....
        /*0110*/ 	.word	0x000005d0
        /*0114*/ 	.word	0x000000ff
        /*0118*/ 	.word	0x00000008
        /*011c*/ 	.short	0x0100
        /*011e*/ 	.byte	0x05
	.zero		1


	//   ....[3]....
        /*0120*/ 	.word	0x000005e0
        /*0124*/ 	.word	0x000000ff
        /*0128*/ 	.word	0x00000020
        /*012c*/ 	.short	0x0100
        /*012e*/ 	.byte	0x05
	.zero		1


	//   ....[4]....
        /*0130*/ 	.word	0x000005f0
        /*0134*/ 	.word	0x000000ff
        /*0138*/ 	.word	0x00000010
        /*013c*/ 	.short	0x0100
        /*013e*/ 	.byte	0x05
	.zero		1


	//   ....[5]....
        /*0140*/ 	.word	0x00000600
        /*0144*/ 	.word	0x000000ff
        /*0148*/ 	.word	0x00000028
        /*014c*/ 	.short	0x0100
        /*014e*/ 	.byte	0x05
	.zero		1


	//   ....[6]....
        /*0150*/ 	.word	0x00000730
        /*0154*/ 	.word	0x000000ff
        /*0158*/ 	.word	0x00000030
        /*015c*/ 	.short	0x0100
        /*015e*/ 	.byte	0x07
	.zero		1


	//   ....[7]....
        /*0160*/ 	.word	0x00000740
        /*0164*/ 	.word	0x000000ff
        /*0168*/ 	.word	0x00000040
        /*016c*/ 	.short	0x0100
        /*016e*/ 	.byte	0x07
	.zero		1


	//   ....[8]....
        /*0170*/ 	.word	0x00000750
        /*0174*/ 	.word	0x000000ff
        /*0178*/ 	.word	0x00000038
        /*017c*/ 	.short	0x0100
        /*017e*/ 	.byte	0x07
	.zero		1


	//   ....[9]....
        /*0180*/ 	.word	0x00000760
        /*0184*/ 	.word	0x000000ff
        /*0188*/ 	.word	0x00000048
        /*018c*/ 	.short	0x0100
        /*018e*/ 	.byte	0x07
	.zero		1


	//   ....[10]....
        /*0190*/ 	.word	0x00000850
        /*0194*/ 	.word	0x000000ff
        /*0198*/ 	.word	0x00000050
        /*019c*/ 	.short	0x0100
        /*019e*/ 	.byte	0x05
	.zero		1


	//   ....[11]....
        /*01a0*/ 	.word	0x00000860
        /*01a4*/ 	.word	0x000000ff
        /*01a8*/ 	.word	0x00000058
        /*01ac*/ 	.short	0x0100
        /*01ae*/ 	.byte	0x05
	.zero		1


	//   ....[12]....
        /*01b0*/ 	.word	0x000009a0
        /*01b4*/ 	.word	0x000000ff
        /*01b8*/ 	.word	0x00000060
        /*01bc*/ 	.short	0x0100
        /*01be*/ 	.byte	0x05
	.zero		1


	//   ....[13]....
        /*01c0*/ 	.word	0x000009b0
        /*01c4*/ 	.word	0x000000ff
        /*01c8*/ 	.word	0x00000070
        /*01cc*/ 	.short	0x0100
        /*01ce*/ 	.byte	0x05
	.zero		1


	//   ....[14]....
        /*01d0*/ 	.word	0x000009c0
        /*01d4*/ 	.word	0x000000ff
        /*01d8*/ 	.word	0x00000068
        /*01dc*/ 	.short	0x0100
        /*01de*/ 	.byte	0x05
	.zero		1


	//   ....[15]....
        /*01e0*/ 	.word	0x000009d0
        /*01e4*/ 	.word	0x000000ff
        /*01e8*/ 	.word	0x00000078
        /*01ec*/ 	.short	0x0100
        /*01ee*/ 	.byte	0x05
	.zero		1


	//   ....[16]....
        /*01f0*/ 	.word	0x00000b00
        /*01f4*/ 	.word	0x000000ff
        /*01f8*/ 	.word	0x00000080
        /*01fc*/ 	.short	0x0100
        /*01fe*/ 	.byte	0x07
	.zero		1


	//   ....[17]....
        /*0200*/ 	.word	0x00000b10
        /*0204*/ 	.word	0x000000ff
        /*0208*/ 	.word	0x000000a0
        /*020c*/ 	.short	0x0100
        /*020e*/ 	.byte	0x07
	.zero		1


	//   ....[18]....
        /*0210*/ 	.word	0x00000b20
        /*0214*/ 	.word	0x000000ff
        /*0218*/ 	.word	0x00000088
        /*021c*/ 	.short	0x0100
        /*021e*/ 	.byte	0x07
	.zero		1


	//   ....[19]....
        /*0220*/ 	.word	0x00000b30
        /*0224*/ 	.word	0x000000ff
        /*0228*/ 	.word	0x000000a8
        /*022c*/ 	.short	0x0100
        /*022e*/ 	.byte	0x07
	.zero		1


	//   ....[20]....
        /*0230*/ 	.word	0x00000b40
        /*0234*/ 	.word	0x000000ff
        /*0238*/ 	.word	0x00000090
        /*023c*/ 	.short	0x0100
        /*023e*/ 	.byte	0x07
	.zero		1


	//   ....[21]....
        /*0240*/ 	.word	0x00000b50
        /*0244*/ 	.word	0x000000ff
        /*0248*/ 	.word	0x000000b0
        /*024c*/ 	.short	0x0100
        /*024e*/ 	.byte	0x07
	.zero		1


	//   ....[22]....
        /*0250*/ 	.word	0x00000b60
        /*0254*/ 	.word	0x000000ff
        /*0258*/ 	.word	0x00000098
        /*025c*/ 	.short	0x0100
        /*025e*/ 	.byte	0x07
	.zero		1


	//   ....[23]....
        /*0260*/ 	.word	0x00000b70
        /*0264*/ 	.word	0x000000ff
        /*0268*/ 	.word	0x000000b8
        /*026c*/ 	.short	0x0100
        /*026e*/ 	.byte	0x07
	.zero		1


	//   ....[24]....
        /*0270*/ 	.word	0x00000c60
        /*0274*/ 	.word	0x000000ff
        /*0278*/ 	.word	0x000000c0
        /*027c*/ 	.short	0x0100
        /*027e*/ 	.byte	0x05
	.zero		1


	//   ....[25]....
        /*0280*/ 	.word	0x00000c70
        /*0284*/ 	.word	0x000000ff
        /*0288*/ 	.word	0x000000d0
        /*028c*/ 	.short	0x0100
        /*028e*/ 	.byte	0x05
	.zero		1


	//   ....[26]....
        /*0290*/ 	.word	0x00000c80
        /*0294*/ 	.word	0x000000ff
        /*0298*/ 	.word	0x000000c8
        /*029c*/ 	.short	0x0100
        /*029e*/ 	.byte	0x05
	.zero		1


	//   ....[27]....
        /*02a0*/ 	.word	0x00000c90
        /*02a4*/ 	.word	0x000000ff
        /*02a8*/ 	.word	0x000000d8
        /*02ac*/ 	.short	0x0100
        /*02ae*/ 	.byte	0x05
	.zero		1


	//   ....[28]....
        /*02b0*/ 	.word	0x00001570
        /*02b4*/ 	.word	0x00000003
        /*02b8*/ 	.word	0x000000d0
        /*02bc*/ 	.short	0x010a
        /*02be*/ 	.byte	0xff
	.zero		1


	//   ....[29]....
        /*02c0*/ 	.word	0x000015a0
        /*02c4*/ 	.word	0x00000003
        /*02c8*/ 	.word	0x000000c0
        /*02cc*/ 	.short	0x0101
        /*02ce*/ 	.byte	0xff
	.zero		1


	//   ....[30]....
        /*02d0*/ 	.word	0x00001670
        /*02d4*/ 	.word	0x000000ff
        /*02d8*/ 	.word	0x00000018
        /*02dc*/ 	.short	0x010a
        /*02de*/ 	.byte	0x08
	.zero		1


	//   ....[31]....
        /*02e0*/ 	.word	0x00001710
        /*02e4*/ 	.word	0x000000ff
        /*02e8*/ 	.word	0x00000018
        /*02ec*/ 	.short	0x010a
        /*02ee*/ 	.byte	0x21
	.zero		1


	//   ....[32]....
        /*02f0*/ 	.word	0x00001870
        /*02f4*/ 	.word	0x000000ff
        /*02f8*/ 	.word	0x00000018
        /*02fc*/ 	.short	0x010a
        /*02fe*/ 	.byte	0x08
	.zero		1


	//   ....[33]....
        /*0300*/ 	.word	0x00001960
        /*0304*/ 	.word	0x000000ff
        /*0308*/ 	.word	0x00000058
        /*030c*/ 	.short	0x0101
        /*030e*/ 	.byte	0x04
	.zero		1


	//   ....[34]....
        /*0310*/ 	.word	0x00001980
        /*0314*/ 	.word	0x000000ff
        /*0318*/ 	.word	0x00000018
        /*031c*/ 	.short	0x010a
        /*031e*/ 	.byte	0x08
	.zero		1


	//   ....[35]....
        /*0320*/ 	.word	0x00001a00
        /*0324*/ 	.word	0x000000ff
        /*0328*/ 	.word	0x00000018
        /*032c*/ 	.short	0x010a
        /*032e*/ 	.byte	0x11
	.zero		1


	//   ....[36]....
        /*0330*/ 	.word	0x00001b60
        /*0334*/ 	.word	0x000000ff
        /*0338*/ 	.word	0x00000018
        /*033c*/ 	.short	0x010a
        /*033e*/ 	.byte	0x08
	.zero		1


	//   ....[37]....
        /*0340*/ 	.word	0x00001c80
        /*0344*/ 	.word	0x00000002
        /*0348*/ 	.word	0x00000060
        /*034c*/ 	.short	0x010a
        /*034e*/ 	.byte	0xff
	.zero		1


	//   ....[38]....
        /*0350*/ 	.word	0x00001d40
        /*0354*/ 	.word	0x00000002
        /*0358*/ 	.word	0x00000000
        /*035c*/ 	.short	0x0101
        /*035e*/ 	.byte	0xff
	.zero		1


	//   ....[39]....
        /*0360*/ 	.word	0x000022a0
        /*0364*/ 	.word	0x000000ff
        /*0368*/ 	.word	0x00000000
        /*036c*/ 	.short	0x010a
        /*036e*/ 	.byte	0x05
	.zero		1


	//   ....[40]....
        /*0370*/ 	.word	0x00002330
        /*0374*/ 	.word	0x000000ff
        /*0378*/ 	.word	0x00000000
        /*037c*/ 	.short	0x010a
        /*037e*/ 	.byte	0x05
	.zero		1


	//   ....[41]....
        /*0380*/ 	.word	0x000023d0
        /*0384*/ 	.word	0x00000000
        /*0388*/ 	.word	0x00000000
        /*038c*/ 	.short	0x010a
        /*038e*/ 	.byte	0xff
	.zero		1


	//   ....[42]....
        /*0390*/ 	.word	0x000024f0
        /*0394*/ 	.word	0x00000000
        /*0398*/ 	.word	0x000000c0
        /*039c*/ 	.short	0x010a
        /*039e*/ 	.byte	0xff
	.zero		1


	//   ....[43]....
        /*03a0*/ 	.word	0x00002550
        /*03a4*/ 	.word	0x00000004
        /*03a8*/ 	.word	0x00000000
        /*03ac*/ 	.short	0x0101
        /*03ae*/ 	.byte	0xff
	.zero		1


	//   ....[44]....
        /*03b0*/ 	.word	0x00002570
        /*03b4*/ 	.word	0x000000ff
        /*03b8*/ 	.word	0x00000070
        /*03bc*/ 	.short	0x010a
        /*03be*/ 	.byte	0x05
	.zero		1


	//   ....[45]....
        /*03c0*/ 	.word	0x00002690
        /*03c4*/ 	.word	0x00000000
        /*03c8*/ 	.word	0x00000060
        /*03cc*/ 	.short	0x010a
        /*03ce*/ 	.byte	0xff
	.zero		1


	//   ....[46]....
        /*03d0*/ 	.word	0x000027a0
        /*03d4*/ 	.word	0x00000000
        /*03d8*/ 	.word	0x00000000
        /*03dc*/ 	.short	0x0101
        /*03de*/ 	.byte	0xff
	.zero		1


	//   ....[47]....
        /*03e0*/ 	.word	0x00002830
        /*03e4*/ 	.word	0x000000ff
        /*03e8*/ 	.word	0x00000070
        /*03ec*/ 	.short	0x0106
        /*03ee*/ 	.byte	0x05
	.zero		1


	//   ....[48]....
        /*03f0*/ 	.word	0x00002850
        /*03f4*/ 	.word	0x000000ff
        /*03f8*/ 	.word	0x00000070
        /*03fc*/ 	.short	0x010a
        /*03fe*/ 	.byte	0x05
	.zero		1


	//   ....[49]....
        /*0400*/ 	.word	0x000028e0
        /*0404*/ 	.word	0x000000ff
        /*0408*/ 	.word	0x00000070
        /*040c*/ 	.short	0x0106
        /*040e*/ 	.byte	0x04
	.zero		1


	//   ....[50]....
        /*0410*/ 	.word	0x00002920
        /*0414*/ 	.word	0x00000000
        /*0418*/ 	.word	0x00000070
        /*041c*/ 	.short	0x010a
        /*041e*/ 	.byte	0xff
	.zero		1


	//   ....[51]....
        /*0420*/ 	.word	0x00002e00
        /*0424*/ 	.word	0x00000000
        /*0428*/ 	.word	0x00000060
        /*042c*/ 	.short	0x010a
        /*042e*/ 	.byte	0xff
	.zero		1


	//   ....[52]....
        /*0430*/ 	.word	0x00002f00
        /*0434*/ 	.word	0x00000003
        /*0438*/ 	.word	0x00000000
        /*043c*/ 	.short	0x0101
        /*043e*/ 	.byte	0xff
	.zero		1


	//   ....[53]....
        /*0440*/ 	.word	0x00002f10
        /*0444*/ 	.word	0x000000ff
        /*0448*/ 	.word	0x00000000
        /*044c*/ 	.short	0x010a
        /*044e*/ 	.byte	0x04
	.zero		1


	//   ....[54]....
        /*0450*/ 	.word	0x00002f30
        /*0454*/ 	.word	0x000000ff
        /*0458*/ 	.word	0x000000a0
        /*045c*/ 	.short	0x010a
        /*045e*/ 	.byte	0x09
	.zero		1


	//   ....[55]....
        /*0460*/ 	.word	0x00003010
        /*0464*/ 	.word	0x000000ff
        /*0468*/ 	.word	0x00000000
        /*046c*/ 	.short	0x010a
        /*046e*/ 	.byte	0x07
	.zero		1


	//   ....[56]....
        /*0470*/ 	.word	0x00003140
        /*0474*/ 	.word	0x000000ff
        /*0478*/ 	.word	0x00000000
        /*047c*/ 	.short	0x010a
        /*047e*/ 	.byte	0x04
	.zero		1


	//   ....[57]....
        /*0480*/ 	.word	0x000032f0
        /*0484*/ 	.word	0x000000ff
        /*0488*/ 	.word	0x00000000
        /*048c*/ 	.short	0x010a
        /*048e*/ 	.byte	0x05
	.zero		1


	//   ....[58]....
        /*0490*/ 	.word	0x00003380
        /*0494*/ 	.word	0x000000ff
        /*0498*/ 	.word	0x00000000
        /*049c*/ 	.short	0x010a
        /*049e*/ 	.byte	0x05
	.zero		1


	//   ....[59]....
        /*04a0*/ 	.word	0x00003410
        /*04a4*/ 	.word	0x000000ff
        /*04a8*/ 	.word	0x00000000
        /*04ac*/ 	.short	0x010a
        /*04ae*/ 	.byte	0x05
	.zero		1


	//   ....[60]....
        /*04b0*/ 	.word	0x000034a0
        /*04b4*/ 	.word	0x000000ff
        /*04b8*/ 	.word	0x00000000
        /*04bc*/ 	.short	0x010a
        /*04be*/ 	.byte	0x07
	.zero		1


	//   ....[61]....
        /*04c0*/ 	.word	0x00003900
        /*04c4*/ 	.word	0x00000000
        /*04c8*/ 	.word	0x00000060
        /*04cc*/ 	.short	0x010a
        /*04ce*/ 	.byte	0xff
	.zero		1


	//   ....[62]....
        /*04d0*/ 	.word	0x000039c0
        /*04d4*/ 	.word	0x00000000
        /*04d8*/ 	.word	0x00000000
        /*04dc*/ 	.short	0x0101
        /*04de*/ 	.byte	0xff
	.zero		1


	//   ....[63]....
        /*04e0*/ 	.word	0x00003ce0
        /*04e4*/ 	.word	0x000000ff
        /*04e8*/ 	.word	0x00000058
        /*04ec*/ 	.short	0x010a
        /*04ee*/ 	.byte	0x07
	.zero		1


	//   ....[64]....
        /*04f0*/ 	.word	0x00003ed0
        /*04f4*/ 	.word	0x000000ff
        /*04f8*/ 	.word	0x00000040
        /*04fc*/ 	.short	0x010a
        /*04fe*/ 	.byte	0x07
	.zero		1


	//   ....[65]....
        /*0500*/ 	.word	0x000040a0
        /*0504*/ 	.word	0x000000ff
        /*0508*/ 	.word	0x00000030
        /*050c*/ 	.short	0x010b
        /*050e*/ 	.byte	0x07
	.zero		1


	//   ....[66]....
        /*0510*/ 	.word	0x00004110
        /*0514*/ 	.word	0x000000ff
        /*0518*/ 	.word	0x00000000
        /*051c*/ 	.short	0x0101
        /*051e*/ 	.byte	0x08
	.zero		1


	//   ....[67]....
        /*0520*/ 	.word	0x00004140
        /*0524*/ 	.word	0x000000ff
        /*0528*/ 	.word	0x00000048
        /*052c*/ 	.short	0x010a
        /*052e*/ 	.byte	0x07
	.zero		1


	//   ....[68]....
        /*0530*/ 	.word	0x00004350
        /*0534*/ 	.word	0x000000ff
        /*0538*/ 	.word	0x00000038
        /*053c*/ 	.short	0x010b
        /*053e*/ 	.byte	0x07
	.zero		1


	//   ....[69]....
        /*0540*/ 	.word	0x00004370
        /*0544*/ 	.word	0x000000ff
        /*0548*/ 	.word	0x00000000
        /*054c*/ 	.short	0x0101
        /*054e*/ 	.byte	0x0d
	.zero		1


	//   ....[70]....
        /*0550*/ 	.word	0x000043a0
        /*0554*/ 	.word	0x000000ff
        /*0558*/ 	.word	0x00000040
        /*055c*/ 	.short	0x010a
        /*055e*/ 	.byte	0x07
	.zero		1


	//   ....[71]....
        /*0560*/ 	.word	0x000043e0
        /*0564*/ 	.word	0x00000000
        /*0568*/ 	.word	0x00000048
        /*056c*/ 	.short	0x010a
        /*056e*/ 	.byte	0xff
	.zero		1


	//   ....[72]....
        /*0570*/ 	.word	0x00004720
        /*0574*/ 	.word	0x00000000
        /*0578*/ 	.word	0x00000060
        /*057c*/ 	.short	0x010a
        /*057e*/ 	.byte	0xff
	.zero		1


	//   ....[73]....
        /*0580*/ 	.word	0x00004830
        /*0584*/ 	.word	0x00000000
        /*0588*/ 	.word	0x00000000
        /*058c*/ 	.short	0x0101
        /*058e*/ 	.byte	0xff
	.zero		1


	//   ....[74]....
        /*0590*/ 	.word	0x00005290
        /*0594*/ 	.word	0x00000003
        /*0598*/ 	.word	0x00000030
        /*059c*/ 	.short	0x010a
        /*059e*/ 	.byte	0xff
	.zero		1


	//   ....[75]....
        /*05a0*/ 	.word	0x000052d0
        /*05a4*/ 	.word	0x00000074
        /*05a8*/ 	.word	0x00000080
        /*05ac*/ 	.short	0x010a
        /*05ae*/ 	.byte	0xff
	.zero		1


	//   ....[76]....
        /*05b0*/ 	.word	0x00005410
        /*05b4*/ 	.word	0x00000003
        /*05b8*/ 	.word	0x00000030
        /*05bc*/ 	.short	0x010a
        /*05be*/ 	.byte	0xff
	.zero		1


	//   ....[77]....
        /*05c0*/ 	.word	0x00005550
        /*05c4*/ 	.word	0x00000000
        /*05c8*/ 	.word	0x00000000
        /*05cc*/ 	.short	0x0101
        /*05ce*/ 	.byte	0xff
	.zero		1


	//   ....[78]....
        /*05d0*/ 	.word	0x000055d0
        /*05d4*/ 	.word	0x00000074
        /*05d8*/ 	.word	0x00000080
        /*05dc*/ 	.short	0x010a
        /*05de*/ 	.byte	0xff
	.zero		1


	//   ....[79]....
        /*05e0*/ 	.word	0x00006960
        /*05e4*/ 	.word	0x0000007d
        /*05e8*/ 	.word	0x00000030
        /*05ec*/ 	.short	0x010a
        /*05ee*/ 	.byte	0xff
	.zero		1


	//   ....[80]....
        /*05f0*/ 	.word	0x00006a30
        /*05f4*/ 	.word	0x0000007d
        /*05f8*/ 	.word	0x00000030
        /*05fc*/ 	.short	0x010a
        /*05fe*/ 	.byte	0xff
	.zero		1


	//   ....[81]....
        /*0600*/ 	.word	0x00006b70
        /*0604*/ 	.word	0x00000000
        /*0608*/ 	.word	0x00000000
        /*060c*/ 	.short	0x0101
        /*060e*/ 	.byte	0xff
	.zero		1


	//   ....[82]....
        /*0610*/ 	.word	0x00006fb0
        /*0614*/ 	.word	0x000000ff
        /*0618*/ 	.word	0x00000000
        /*061c*/ 	.short	0x0101
        /*061e*/ 	.byte	0x05
	.zero		1


	//   ....[83]....
        /*0620*/ 	.word	0x000080f0
        /*0624*/ 	.word	0x00000003
        /*0628*/ 	.word	0x000000d0
        /*062c*/ 	.short	0x010a
        /*062e*/ 	.byte	0xff
	.zero		1


	//   ....[84]....
        /*0630*/ 	.word	0x00008150
        /*0634*/ 	.word	0x00000002
        /*0638*/ 	.word	0x00000018
        /*063c*/ 	.short	0x010a
        /*063e*/ 	.byte	0xff
	.zero		1


	//   ....[85]....
        /*0640*/ 	.word	0x000081b0
        /*0644*/ 	.word	0x00000002
        /*0648*/ 	.word	0x00000018
        /*064c*/ 	.short	0x010a
        /*064e*/ 	.byte	0xff
	.zero		1


	//   ....[86]....
        /*0650*/ 	.word	0x00008200
        /*0654*/ 	.word	0x00000002
        /*0658*/ 	.word	0x00000060
        /*065c*/ 	.short	0x010a
        /*065e*/ 	.byte	0xff
	.zero		1


	//   ....[87]....
        /*0660*/ 	.word	0x00008260
        /*0664*/ 	.word	0x00000000
        /*0668*/ 	.word	0x00000000
        /*066c*/ 	.short	0x010a
        /*066e*/ 	.byte	0xff
	.zero		1


	//   ....[88]....
        /*0670*/ 	.word	0x000082c0
        /*0674*/ 	.word	0x00000000
        /*0678*/ 	.word	0x00000000
        /*067c*/ 	.short	0x010a
        /*067e*/ 	.byte	0xff
	.zero		1


	//   ....[89]....
        /*0680*/ 	.word	0x00008310
        /*0684*/ 	.word	0x00000000
        /*0688*/ 	.word	0x000000c0
        /*068c*/ 	.short	0x010a
        /*068e*/ 	.byte	0xff
	.zero		1


	//   ....[90]....
        /*0690*/ 	.word	0x00008370
        /*0694*/ 	.word	0x00000000
        /*0698*/ 	.word	0x00000070
        /*069c*/ 	.short	0x010a
        /*069e*/ 	.byte	0xff
	.zero		1


	//   ....[91]....
        /*06a0*/ 	.word	0x000083c0
        /*06a4*/ 	.word	0x00000000
        /*06a8*/ 	.word	0x00000060
        /*06ac*/ 	.short	0x010a
        /*06ae*/ 	.byte	0xff
	.zero		1


	//   ....[92]....
        /*06b0*/ 	.word	0x00008420
        /*06b4*/ 	.word	0x00000000
        /*06b8*/ 	.word	0x00000070
        /*06bc*/ 	.short	0x010a
        /*06be*/ 	.byte	0xff
	.zero		1


	//   ....[93]....
        /*06c0*/ 	.word	0x00008470
        /*06c4*/ 	.word	0x00000000
        /*06c8*/ 	.word	0x00000060
        /*06cc*/ 	.short	0x010a
        /*06ce*/ 	.byte	0xff
	.zero		1


	//   ....[94]....
        /*06d0*/ 	.word	0x000084d0
        /*06d4*/ 	.word	0x00000003
        /*06d8*/ 	.word	0x000000a0
        /*06dc*/ 	.short	0x010a
        /*06de*/ 	.byte	0xff
	.zero		1


	//   ....[95]....
        /*06e0*/ 	.word	0x00008530
        /*06e4*/ 	.word	0x00000000
        /*06e8*/ 	.word	0x00000000
        /*06ec*/ 	.short	0x010a
        /*06ee*/ 	.byte	0xff
	.zero		1


	//   ....[96]....
        /*06f0*/ 	.word	0x00008590
        /*06f4*/ 	.word	0x00000000
        /*06f8*/ 	.word	0x00000000
        /*06fc*/ 	.short	0x010a
        /*06fe*/ 	.byte	0xff
	.zero		1


	//   ....[97]....
        /*0700*/ 	.word	0x000085f0
        /*0704*/ 	.word	0x00000000
        /*0708*/ 	.word	0x00000000
        /*070c*/ 	.short	0x010a
        /*070e*/ 	.byte	0xff
	.zero		1


	//   ....[98]....
        /*0710*/ 	.word	0x00008650
        /*0714*/ 	.word	0x00000000
        /*0718*/ 	.word	0x00000000
        /*071c*/ 	.short	0x010a
        /*071e*/ 	.byte	0xff
	.zero		1


	//   ....[99]....
        /*0720*/ 	.word	0x000086b0
        /*0724*/ 	.word	0x00000000
        /*0728*/ 	.word	0x00000000
        /*072c*/ 	.short	0x010a
        /*072e*/ 	.byte	0xff
	.zero		1


	//   ....[100]....
        /*0730*/ 	.word	0x00008700
        /*0734*/ 	.word	0x00000000
        /*0738*/ 	.word	0x00000060
        /*073c*/ 	.short	0x010a
        /*073e*/ 	.byte	0xff
	.zero		1


	//   ....[101]....
        /*0740*/ 	.word	0x00008760
        /*0744*/ 	.word	0x00000000
        /*0748*/ 	.word	0x00000058
        /*074c*/ 	.short	0x010a
        /*074e*/ 	.byte	0xff
	.zero		1


	//   ....[102]....
        /*0750*/ 	.word	0x000087c0
        /*0754*/ 	.word	0x00000003
        /*0758*/ 	.word	0x00000040
        /*075c*/ 	.short	0x010a
        /*075e*/ 	.byte	0xff
	.zero		1


	//   ....[103]....
        /*0760*/ 	.word	0x00008820
        /*0764*/ 	.word	0x00000003
        /*0768*/ 	.word	0x00000048
        /*076c*/ 	.short	0x010a
        /*076e*/ 	.byte	0xff
	.zero		1


	//   ....[104]....
        /*0770*/ 	.word	0x00008880
        /*0774*/ 	.word	0x00000000
        /*0778*/ 	.word	0x00000040
        /*077c*/ 	.short	0x010a
        /*077e*/ 	.byte	0xff
	.zero		1


	//   ....[105]....
        /*0780*/ 	.word	0x000088d0
        /*0784*/ 	.word	0x00000000
        /*0788*/ 	.word	0x00000060
        /*078c*/ 	.short	0x010a
        /*078e*/ 	.byte	0xff
	.zero		1


	//   ....[106]....
        /*0790*/ 	.word	0x00008920
        /*0794*/ 	.word	0x00000003
        /*0798*/ 	.word	0x00000030
        /*079c*/ 	.short	0x010a
        /*079e*/ 	.byte	0xff
	.zero		1


	//   ....[107]....
        /*07a0*/ 	.word	0x00008970
        /*07a4*/ 	.word	0x00000074
        /*07a8*/ 	.word	0x00000080
        /*07ac*/ 	.short	0x010a
        /*07ae*/ 	.byte	0xff
	.zero		1


	//   ....[108]....
        /*07b0*/ 	.word	0x000089c0
        /*07b4*/ 	.word	0x0000007d
        /*07b8*/ 	.word	0x00000030
        /*07bc*/ 	.short	0x010a
        /*07be*/ 	.byte	0xff
	.zero		1


	//----- nvinfo : EIATTR_NUM_MBARRIERS
	.align		4
.L_47:
        /*07c0*/ 	.byte	0x03, 0x38
        /*07c2*/ 	.short	0x001c


	//----- nvinfo : EIATTR_EXIT_INSTR_OFFSETS
	.align		4
        /*07c4*/ 	.byte	0x04, 0x1c
        /*07c6*/ 	.short	(.L_49 - .L_48)


	//   ....[0]....
.L_48:
        /*07c8*/ 	.word	0x00002400


	//   ....[1]....
        /*07cc*/ 	.word	0x000028f0


	//   ....[2]....
        /*07d0*/ 	.word	0x00002950


	//   ....[3]....
        /*07d4*/ 	.word	0x00003700


	//   ....[4]....
        /*07d8*/ 	.word	0x00004410


	//   ....[5]....
        /*07dc*/ 	.word	0x00004450


	//   ....[6]....
        /*07e0*/ 	.word	0x000080e0


	//----- nvinfo : EIATTR_MAX_THREADS
	.align		4
.L_49:
        /*07e4*/ 	.byte	0x04, 0x05
        /*07e6*/ 	.short	(.L_51 - .L_50)
.L_50:
        /*07e8*/ 	.word	0x00000100
        /*07ec*/ 	.word	0x00000001
        /*07f0*/ 	.word	0x00000001


	//----- nvinfo : EIATTR_CRS_STACK_SIZE
	.align		4
.L_51:
        /*07f4*/ 	.byte	0x04, 0x1e
        /*07f6*/ 	.short	(.L_53 - .L_52)
.L_52:
        /*07f8*/ 	.word	0x00000000


	//----- nvinfo : EIATTR_CBANK_PARAM_SIZE
	.align		4
.L_53:
        /*07fc*/ 	.byte	0x03, 0x19
        /*07fe*/ 	.short	0x0800


	//----- nvinfo : EIATTR_PARAM_CBANK
	.align		4
        /*0800*/ 	.byte	0x04, 0x0a
        /*0802*/ 	.short	(.L_55 - .L_54)
	.align		4
.L_54:
        /*0804*/ 	.word	index@(.nv.constant0._ZN7cutlass13device_kernelINS_4gemm6kernel13GemmUniversalIN4cute5tupleIJiiiiEEENS1_10collective13CollectiveMmaINS1_35MainloopSm100TmaUmmaWarpSpecializedILi3ELi2ELi4ENS5_IJNS4_1CILi1EEESB_SB_EEEEENS5_IJNSA_ILi128EEESE_NSA_ILi32EEEEEEaNS5_IJlSB_lEEEaSH_NS4_8TiledMMAINS4_8MMA_AtomIJNS4_15SM100_MMA_S8_SSIaaiLi128ELi128ELNS4_4UMMA5MajorE0ELSM_0ELNSL_8SaturateE0EEEEEENS4_6LayoutISC_NS5_IJNSA_ILi0EEESR_SR_EEEEENS5_IJNS4_10UnderscoreESU_SU_EEEEENS4_13SM90_TMA_LOADENS4_14ComposedLayoutINS4_7SwizzleILi1ELi4ELi3EEENS4_18smem_ptr_flag_bitsILi8EEENSQ_INS5_IJNSA_ILi8EEESF_EEENS5_IJSF_SB_EEEEEEEvNS4_8identityESX_S17_vS18_EENS_8epilogue10collective18CollectiveEpilogueINS1A_23Sm100TmaWarpSpecializedILi2ELi2ELi64ELb0ELb0EEEJSG_NS5_IJNSQ_ISE_SB_EENSQ_INSA_ILi64EEESB_EEEEEaSH_aSH_NS1A_6fusion15FusionCallbacksIS1E_NS1J_17LinearCombinationIaiaiLNS_15FloatRoundStyleE2EEESG_S1I_JEEENS4_5SM1004TMEM4LOAD26SM100_TMEM_LOAD_32dp32b64xESX_NSY_INSZ_ILi2ELi4ELi3EEES12_NSQ_INS5_IJS13_S1G_EEENS5_IJS1G_SB_EEEEEEENS4_39AutoVectorizingCopyWithAssumedAlignmentILi128EEENS4_14SM90_TMA_STOREES1X_S1Z_S1Z_EEEvvEEEEvNT_6ParamsE)
        /*0808*/ 	.short	0x0380
        /*080a*/ 	.short	0x0800


	//----- nvinfo : EIATTR_SW_WAR
	.align		4
.L_55:
        /*080c*/ 	.byte	0x04, 0x36
        /*080e*/ 	.short	(.L_57 - .L_56)
.L_56:
        /*0810*/ 	.word	0x00000008
.L_57:


//--------------------- .nv.callgraph             --------------------------
	.section	.nv.callgraph,"",@"SHT_CUDA_CALLGRAPH"
	.align	4
	.sectionentsize	8
	.align		4
        /*0000*/ 	.word	0x00000000
	.align		4
        /*0004*/ 	.word	0xffffffff
	.align		4
        /*0008*/ 	.word	index@(_ZN7cutlass13device_kernelINS_4gemm6kernel13GemmUniversalIN4cute5tupleIJiiiiEEENS1_10collective13CollectiveMmaINS1_35MainloopSm100TmaUmmaWarpSpecializedILi3ELi2ELi4ENS5_IJNS4_1CILi1EEESB_SB_EEEEENS5_IJNSA_ILi128EEESE_NSA_ILi32EEEEEEaNS5_IJlSB_lEEEaSH_NS4_8TiledMMAINS4_8MMA_AtomIJNS4_15SM100_MMA_S8_SSIaaiLi128ELi128ELNS4_4UMMA5MajorE0ELSM_0ELNSL_8SaturateE0EEEEEENS4_6LayoutISC_NS5_IJNSA_ILi0EEESR_SR_EEEEENS5_IJNS4_10UnderscoreESU_SU_EEEEENS4_13SM90_TMA_LOADENS4_14ComposedLayoutINS4_7SwizzleILi1ELi4ELi3EEENS4_18smem_ptr_flag_bitsILi8EEENSQ_INS5_IJNSA_ILi8EEESF_EEENS5_IJSF_SB_EEEEEEEvNS4_8identityESX_S17_vS18_EENS_8epilogue10collective18CollectiveEpilogueINS1A_23Sm100TmaWarpSpecializedILi2ELi2ELi64ELb0ELb0EEEJSG_NS5_IJNSQ_ISE_SB_EENSQ_INSA_ILi64EEESB_EEEEEaSH_aSH_NS1A_6fusion15FusionCallbacksIS1E_NS1J_17LinearCombinationIaiaiLNS_15FloatRoundStyleE2EEESG_S1I_JEEENS4_5SM1004TMEM4LOAD26SM100_TMEM_LOAD_32dp32b64xESX_NSY_INSZ_ILi2ELi4ELi3EEES12_NSQ_INS5_IJS13_S1G_EEENS5_IJS1G_SB_EEEEEEENS4_39AutoVectorizingCopyWithAssumedAlignmentILi128EEENS4_14SM90_TMA_STOREES1X_S1Z_S1Z_EEEvvEEEEvNT_6ParamsE)
	.align		4
        /*000c*/ 	.word	index@(__assertfail)
	.align		4
        /*0010*/ 	.word	0x00000000
	.align		4
        /*0014*/ 	.word	0xfffffffe
	.align		4
        /*0018*/ 	.word	0x00000000
	.align		4
        /*001c*/ 	.word	0xfffffffd
	.align		4
        /*0020*/ 	.word	0x00000000
	.align		4
        /*0024*/ 	.word	0xfffffffc


//--------------------- .nv.constant4             --------------------------
	.section	.nv.constant4,"a",@progbits
	.align	8
	.align		8
.nv.constant4:
        /*0000*/ 	.dword	__assertfail
	.align		8
        /*0008*/ 	.dword	__unnamed_1
	.align		8
        /*0010*/ 	.dword	__unnamed_2
	.align		8
        /*0018*/ 	.dword	_ZN40_INTERNAL_b5562794_4_k_cu_c5372ec7_101814cuda3std3__45__cpo5beginE
	.align		8
        /*0020*/ 	.dword	_ZN40_INTERNAL_b5562794_4_k_cu_c5372ec7_101814cuda3std3__45__cpo3endE
	.align		8
        /*0028*/ 	.dword	_ZN40_INTERNAL_b5562794_4_k_cu_c5372ec7_101814cuda3std3__45__cpo6cbeginE
	.align		8
        /*0030*/ 	.dword	_ZN40_INTERNAL_b5562794_4_k_cu_c5372ec7_101814cuda3std3__45__cpo4cendE
	.align		8
        /*0038*/ 	.dword	_ZN40_INTERNAL_b5562794_4_k_cu_c5372ec7_101814cuda3std3__442_GLOBAL__N__b5562794_4_k_cu_c5372ec7_101816ignoreE
	.align		8
        /*0040*/ 	.dword	_ZN40_INTERNAL_b5562794_4_k_cu_c5372ec7_101814cuda3std3__419piecewise_constructE
	.align		8
        /*0048*/ 	.dword	_ZN40_INTERNAL_b5562794_4_k_cu_c5372ec7_101814cuda3std3__48in_placeE
	.align		8
        /*0050*/ 	.dword	_ZN40_INTERNAL_b5562794_4_k_cu_c5372ec7_101814cuda3std6ranges3__45__cpo4swapE
	.align		8
        /*0058*/ 	.dword	_ZN40_INTERNAL_b5562794_4_k_cu_c5372ec7_101814cuda3std6ranges3__45__cpo9iter_moveE
	.align		8
        /*0060*/ 	.dword	_ZN40_INTERNAL_b5562794_4_k_cu_c5372ec7_101814cute7productE
	.align		8
        /*0068*/ 	.dword	_ZN40_INTERNAL_b5562794_4_k_cu_c5372ec7_101814cute1_E
	.align		8
        /*0070*/ 	.dword	$str$25
	.align		8
        /*0078*/ 	.dword	$str$26
	.align		8
        /*0080*/ 	.dword	$str$27
	.align		8
        /*0088*/ 	.dword	$str$28


//--------------------- .text._ZN7cutlass13device_kernelINS_4gemm6kernel13GemmUniversalIN4cute5tupleIJiiiiEEENS1_10collective13CollectiveMmaINS1_35MainloopSm100TmaUmmaWarpSpecializedILi3ELi2ELi4ENS5_IJNS4_1CILi1EEESB_SB_EEEEENS5_IJNSA_ILi128EEESE_NSA_ILi32EEEEEEaNS5_IJlSB_lEEEaSH_NS4_8TiledMMAINS4_8MMA_AtomIJNS4_15SM100_MMA_S8_SSIaaiLi128ELi128ELNS4_4UMMA5MajorE0ELSM_0ELNSL_8SaturateE0EEEEEENS4_6LayoutISC_NS5_IJNSA_ILi0EEESR_SR_EEEEENS5_IJNS4_10UnderscoreESU_SU_EEEEENS4_13SM90_TMA_LOADENS4_14ComposedLayoutINS4_7SwizzleILi1ELi4ELi3EEENS4_18smem_ptr_flag_bitsILi8EEENSQ_INS5_IJNSA_ILi8EEESF_EEENS5_IJSF_SB_EEEEEEEvNS4_8identityESX_S17_vS18_EENS_8epilogue10collective18CollectiveEpilogueINS1A_23Sm100TmaWarpSpecializedILi2ELi2ELi64ELb0ELb0EEEJSG_NS5_IJNSQ_ISE_SB_EENSQ_INSA_ILi64EEESB_EEEEEaSH_aSH_NS1A_6fusion15FusionCallbacksIS1E_NS1J_17LinearCombinationIaiaiLNS_15FloatRoundStyleE2EEESG_S1I_JEEENS4_5SM1004TMEM4LOAD26SM100_TMEM_LOAD_32dp32b64xESX_NSY_INSZ_ILi2ELi4ELi3EEES12_NSQ_INS5_IJS13_S1G_EEENS5_IJS1G_SB_EEEEEEENS4_39AutoVectorizingCopyWithAssumedAlignmentILi128EEENS4_14SM90_TMA_STOREES1X_S1Z_S1Z_EEEvvEEEEvNT_6ParamsE --------------------------
	.section	.text._ZN7cutlass13device_kernelINS_4gemm6kernel13GemmUniversalIN4cute5tupleIJiiiiEEENS1_10collective13CollectiveMmaINS1_35MainloopSm100TmaUmmaWarpSpecializedILi3ELi2ELi4ENS5_IJNS4_1CILi1EEESB_SB_EEEEENS5_IJNSA_ILi128EEESE_NSA_ILi32EEEEEEaNS5_IJlSB_lEEEaSH_NS4_8TiledMMAINS4_8MMA_AtomIJNS4_15SM100_MMA_S8_SSIaaiLi128ELi128ELNS4_4UMMA5MajorE0ELSM_0ELNSL_8SaturateE0EEEEEENS4_6LayoutISC_NS5_IJNSA_ILi0EEESR_SR_EEEEENS5_IJNS4_10UnderscoreESU_SU_EEEEENS4_13SM90_TMA_LOADENS4_14ComposedLayoutINS4_7SwizzleILi1ELi4ELi3EEENS4_18smem_ptr_flag_bitsILi8EEENSQ_INS5_IJNSA_ILi8EEESF_EEENS5_IJSF_SB_EEEEEEEvNS4_8identityESX_S17_vS18_EENS_8epilogue10collective18CollectiveEpilogueINS1A_23Sm100TmaWarpSpecializedILi2ELi2ELi64ELb0ELb0EEEJSG_NS5_IJNSQ_ISE_SB_EENSQ_INSA_ILi64EEESB_EEEEEaSH_aSH_NS1A_6fusion15FusionCallbacksIS1E_NS1J_17LinearCombinationIaiaiLNS_15FloatRoundStyleE2EEESG_S1I_JEEENS4_5SM1004TMEM4LOAD26SM100_TMEM_LOAD_32dp32b64xESX_NSY_INSZ_ILi2ELi4ELi3EEES12_NSQ_INS5_IJS13_S1G_EEENS5_IJS1G_SB_EEEEEEENS4_39AutoVectorizingCopyWithAssumedAlignmentILi128EEENS4_14SM90_TMA_STOREES1X_S1Z_S1Z_EEEvvEEEEvNT_6ParamsE,"ax",@progbits
	.align	128
.text._ZN7cutlass13device_kernelINS_4gemm6kernel13GemmUniversalIN4cute5tupleIJiiiiEEENS1_10collective13CollectiveMmaINS1_35MainloopSm100TmaUmmaWarpSpecializedILi3ELi2ELi4ENS5_IJNS4_1CILi1EEESB_SB_EEEEENS5_IJNSA_ILi128EEESE_NSA_ILi32EEEEEEaNS5_IJlSB_lEEEaSH_NS4_8TiledMMAINS4_8MMA_AtomIJNS4_15SM100_MMA_S8_SSIaaiLi128ELi128ELNS4_4UMMA5MajorE0ELSM_0ELNSL_8SaturateE0EEEEEENS4_6LayoutISC_NS5_IJNSA_ILi0EEESR_SR_EEEEENS5_IJNS4_10UnderscoreESU_SU_EEEEENS4_13SM90_TMA_LOADENS4_14ComposedLayoutINS4_7SwizzleILi1ELi4ELi3EEENS4_18smem_ptr_flag_bitsILi8EEENSQ_INS5_IJNSA_ILi8EEESF_EEENS5_IJSF_SB_EEEEEEEvNS4_8identityESX_S17_vS18_EENS_8epilogue10collective18CollectiveEpilogueINS1A_23Sm100TmaWarpSpecializedILi2ELi2ELi64ELb0ELb0EEEJSG_NS5_IJNSQ_ISE_SB_EENSQ_INSA_ILi64EEESB_EEEEEaSH_aSH_NS1A_6fusion15FusionCallbacksIS1E_NS1J_17LinearCombinationIaiaiLNS_15FloatRoundStyleE2EEESG_S1I_JEEENS4_5SM1004TMEM4LOAD26SM100_TMEM_LOAD_32dp32b64xESX_NSY_INSZ_ILi2ELi4ELi3EEES12_NSQ_INS5_IJS13_S1G_EEENS5_IJS1G_SB_EEEEEEENS4_39AutoVectorizingCopyWithAssumedAlignmentILi128EEENS4_14SM90_TMA_STOREES1X_S1Z_S1Z_EEEvvEEEEvNT_6ParamsE:
        .type           _ZN7cutlass13device_kernelINS_4gemm6kernel13GemmUniversalIN4cute5tupleIJiiiiEEENS1_10collective13CollectiveMmaINS1_35MainloopSm100TmaUmmaWarpSpecializedILi3ELi2ELi4ENS5_IJNS4_1CILi1EEESB_SB_EEEEENS5_IJNSA_ILi128EEESE_NSA_ILi32EEEEEEaNS5_IJlSB_lEEEaSH_NS4_8TiledMMAINS4_8MMA_AtomIJNS4_15SM100_MMA_S8_SSIaaiLi128ELi128ELNS4_4UMMA5MajorE0ELSM_0ELNSL_8SaturateE0EEEEEENS4_6LayoutISC_NS5_IJNSA_ILi0EEESR_SR_EEEEENS5_IJNS4_10UnderscoreESU_SU_EEEEENS4_13SM90_TMA_LOADENS4_14ComposedLayoutINS4_7SwizzleILi1ELi4ELi3EEENS4_18smem_ptr_flag_bitsILi8EEENSQ_INS5_IJNSA_ILi8EEESF_EEENS5_IJSF_SB_EEEEEEEvNS4_8identityESX_S17_vS18_EENS_8epilogue10collective18CollectiveEpilogueINS1A_23Sm100TmaWarpSpecializedILi2ELi2ELi64ELb0ELb0EEEJSG_NS5_IJNSQ_ISE_SB_EENSQ_INSA_ILi64EEESB_EEEEEaSH_aSH_NS1A_6fusion15FusionCallbacksIS1E_NS1J_17LinearCombinationIaiaiLNS_15FloatRoundStyleE2EEESG_S1I_JEEENS4_5SM1004TMEM4LOAD26SM100_TMEM_LOAD_32dp32b64xESX_NSY_INSZ_ILi2ELi4ELi3EEES12_NSQ_INS5_IJS13_S1G_EEENS5_IJS1G_SB_EEEEEEENS4_39AutoVectorizingCopyWithAssumedAlignmentILi128EEENS4_14SM90_TMA_STOREES1X_S1Z_S1Z_EEEvvEEEEvNT_6ParamsE,@function
        .size           _ZN7cutlass13device_kernelINS_4gemm6kernel13GemmUniversalIN4cute5tupleIJiiiiEEENS1_10collective13CollectiveMmaINS1_35MainloopSm100TmaUmmaWarpSpecializedILi3ELi2ELi4ENS5_IJNS4_1CILi1EEESB_SB_EEEEENS5_IJNSA_ILi128EEESE_NSA_ILi32EEEEEEaNS5_IJlSB_lEEEaSH_NS4_8TiledMMAINS4_8MMA_AtomIJNS4_15SM100_MMA_S8_SSIaaiLi128ELi128ELNS4_4UMMA5MajorE0ELSM_0ELNSL_8SaturateE0EEEEEENS4_6LayoutISC_NS5_IJNSA_ILi0EEESR_SR_EEEEENS5_IJNS4_10UnderscoreESU_SU_EEEEENS4_13SM90_TMA_LOADENS4_14ComposedLayoutINS4_7SwizzleILi1ELi4ELi3EEENS4_18smem_ptr_flag_bitsILi8EEENSQ_INS5_IJNSA_ILi8EEESF_EEENS5_IJSF_SB_EEEEEEEvNS4_8identityESX_S17_vS18_EENS_8epilogue10collective18CollectiveEpilogueINS1A_23Sm100TmaWarpSpecializedILi2ELi2ELi64ELb0ELb0EEEJSG_NS5_IJNSQ_ISE_SB_EENSQ_INSA_ILi64EEESB_EEEEEaSH_aSH_NS1A_6fusion15FusionCallbacksIS1E_NS1J_17LinearCombinationIaiaiLNS_15FloatRoundStyleE2EEESG_S1I_JEEENS4_5SM1004TMEM4LOAD26SM100_TMEM_LOAD_32dp32b64xESX_NSY_INSZ_ILi2ELi4ELi3EEES12_NSQ_INS5_IJS13_S1G_EEENS5_IJS1G_SB_EEEEEEENS4_39AutoVectorizingCopyWithAssumedAlignmentILi128EEENS4_14SM90_TMA_STOREES1X_S1Z_S1Z_EEEvvEEEEvNT_6ParamsE,(.L_x_139 - _ZN7cutlass13device_kernelINS_4gemm6kernel13GemmUniversalIN4cute5tupleIJiiiiEEENS1_10collective13CollectiveMmaINS1_35MainloopSm100TmaUmmaWarpSpecializedILi3ELi2ELi4ENS5_IJNS4_1CILi1EEESB_SB_EEEEENS5_IJNSA_ILi128EEESE_NSA_ILi32EEEEEEaNS5_IJlSB_lEEEaSH_NS4_8TiledMMAINS4_8MMA_AtomIJNS4_15SM100_MMA_S8_SSIaaiLi128ELi128ELNS4_4UMMA5MajorE0ELSM_0ELNSL_8SaturateE0EEEEEENS4_6LayoutISC_NS5_IJNSA_ILi0EEESR_SR_EEEEENS5_IJNS4_10UnderscoreESU_SU_EEEEENS4_13SM90_TMA_LOADENS4_14ComposedLayoutINS4_7SwizzleILi1ELi4ELi3EEENS4_18smem_ptr_flag_bitsILi8EEENSQ_INS5_IJNSA_ILi8EEESF_EEENS5_IJSF_SB_EEEEEEEvNS4_8identityESX_S17_vS18_EENS_8epilogue10collective18CollectiveEpilogueINS1A_23Sm100TmaWarpSpecializedILi2ELi2ELi64ELb0ELb0EEEJSG_NS5_IJNSQ_ISE_SB_EENSQ_INSA_ILi64EEESB_EEEEEaSH_aSH_NS1A_6fusion15FusionCallbacksIS1E_NS1J_17LinearCombinationIaiaiLNS_15FloatRoundStyleE2EEESG_S1I_JEEENS4_5SM1004TMEM4LOAD26SM100_TMEM_LOAD_32dp32b64xESX_NSY_INSZ_ILi2ELi4ELi3EEES12_NSQ_INS5_IJS13_S1G_EEENS5_IJS1G_SB_EEEEEEENS4_39AutoVectorizingCopyWithAssumedAlignmentILi128EEENS4_14SM90_TMA_STOREES1X_S1Z_S1Z_EEEvvEEEEvNT_6ParamsE)
        .other          _ZN7cutlass13device_kernelINS_4gemm6kernel13GemmUniversalIN4cute5tupleIJiiiiEEENS1_10collective13CollectiveMmaINS1_35MainloopSm100TmaUmmaWarpSpecializedILi3ELi2ELi4ENS5_IJNS4_1CILi1EEESB_SB_EEEEENS5_IJNSA_ILi128EEESE_NSA_ILi32EEEEEEaNS5_IJlSB_lEEEaSH_NS4_8TiledMMAINS4_8MMA_AtomIJNS4_15SM100_MMA_S8_SSIaaiLi128ELi128ELNS4_4UMMA5MajorE0ELSM_0ELNSL_8SaturateE0EEEEEENS4_6LayoutISC_NS5_IJNSA_ILi0EEESR_SR_EEEEENS5_IJNS4_10UnderscoreESU_SU_EEEEENS4_13SM90_TMA_LOADENS4_14ComposedLayoutINS4_7SwizzleILi1ELi4ELi3EEENS4_18smem_ptr_flag_bitsILi8EEENSQ_INS5_IJNSA_ILi8EEESF_EEENS5_IJSF_SB_EEEEEEEvNS4_8identityESX_S17_vS18_EENS_8epilogue10collective18CollectiveEpilogueINS1A_23Sm100TmaWarpSpecializedILi2ELi2ELi64ELb0ELb0EEEJSG_NS5_IJNSQ_ISE_SB_EENSQ_INSA_ILi64EEESB_EEEEEaSH_aSH_NS1A_6fusion15FusionCallbacksIS1E_NS1J_17LinearCombinationIaiaiLNS_15FloatRoundStyleE2EEESG_S1I_JEEENS4_5SM1004TMEM4LOAD26SM100_TMEM_LOAD_32dp32b64xESX_NSY_INSZ_ILi2ELi4ELi3EEES12_NSQ_INS5_IJS13_S1G_EEENS5_IJS1G_SB_EEEEEEENS4_39AutoVectorizingCopyWithAssumedAlignmentILi128EEENS4_14SM90_TMA_STOREES1X_S1Z_S1Z_EEEvvEEEEvNT_6ParamsE,@"STO_CUDA_ENTRY STV_DEFAULT"
_ZN7cutlass13device_kernelINS_4gemm6kernel13GemmUniversalIN4cute5tupleIJiiiiEEENS1_10collective13CollectiveMmaINS1_35MainloopSm100TmaUmmaWarpSpecializedILi3ELi2ELi4ENS5_IJNS4_1CILi1EEESB_SB_EEEEENS5_IJNSA_ILi128EEESE_NSA_ILi32EEEEEEaNS5_IJlSB_lEEEaSH_NS4_8TiledMMAINS4_8MMA_AtomIJNS4_15SM100_MMA_S8_SSIaaiLi128ELi128ELNS4_4UMMA5MajorE0ELSM_0ELNSL_8SaturateE0EEEEEENS4_6LayoutISC_NS5_IJNSA_ILi0EEESR_SR_EEEEENS5_IJNS4_10UnderscoreESU_SU_EEEEENS4_13SM90_TMA_LOADENS4_14ComposedLayoutINS4_7SwizzleILi1ELi4ELi3EEENS4_18smem_ptr_flag_bitsILi8EEENSQ_INS5_IJNSA_ILi8EEESF_EEENS5_IJSF_SB_EEEEEEEvNS4_8identityESX_S17_vS18_EENS_8epilogue10collective18CollectiveEpilogueINS1A_23Sm100TmaWarpSpecializedILi2ELi2ELi64ELb0ELb0EEEJSG_NS5_IJNSQ_ISE_SB_EENSQ_INSA_ILi64EEESB_EEEEEaSH_aSH_NS1A_6fusion15FusionCallbacksIS1E_NS1J_17LinearCombinationIaiaiLNS_15FloatRoundStyleE2EEESG_S1I_JEEENS4_5SM1004TMEM4LOAD26SM100_TMEM_LOAD_32dp32b64xESX_NSY_INSZ_ILi2ELi4ELi3EEES12_NSQ_INS5_IJS13_S1G_EEENS5_IJS1G_SB_EEEEEEENS4_39AutoVectorizingCopyWithAssumedAlignmentILi128EEENS4_14SM90_TMA_STOREES1X_S1Z_S1Z_EEEvvEEEEvNT_6ParamsE:
[----:B------:R-:W1:Y:S01]  /*0000*/  LDC R1, c[0x0][0x37c] ;  /* 0x0000df00ff017b82 */ /* 0x000e620000000800 */
[----:B------:R-:W2:Y:S01]  /*0010*/  S2R R167, SR_TID.X ;  /* 0x0000000000a77919 */ /* 0x000ea20000002100 */
[----:B------:R-:W3:Y:S01]  /*0020*/  LDCU.64 UR4, c[0x0][0x890] ;  /* 0x00011200ff0477ac */ /* 0x000ee20008000a00 */
[----:B------:R-:W-:Y:S02]  /*0030*/  PRMT R151, RZ, 0x7610, R151 ;  /* 0x00007610ff977816 */ /* 0x000fe40000000097 */
[----:B------:R-:W-:Y:S01]  /*0040*/  ELECT P5, URZ, PT ;  /* 0x0000000000ff782f */ /* 0x000fe200038a0000 */
[----:B------:R-:W4:Y:S01]  /*0050*/  LDCU.64 UR46, c[0x0][0x358] ;  /* 0x00006b00ff2e77ac */ /* 0x000f220008000a00 */
[----:B---3--:R-:W-:-:S04]  /*0060*/  UISETP.NE.U32.AND UP0, UPT, UR4, URZ, UPT ;  /* 0x000000ff0400728c */ /* 0x008fc8000bf05070 */
[----:B------:R-:W-:Y:S01]  /*0070*/  UISETP.NE.AND.EX UP0, UPT, UR5, URZ, UPT, UP0 ;  /* 0x000000ff0500728c */ /* 0x000fe2000bf05300 */
[----:B--2---:R-:W-:-:S05]  /*0080*/  SHF.R.U32.HI R154, RZ, 0x5, R167 ;  /* 0x00000005ff9a7819 */ /* 0x004fca00000116a7 */
[----:B------:R-:W2:Y:S02]  /*0090*/  SHFL.IDX PT, R0, R154, RZ, 0x1f ;  /* 0x00001fff9a007589 */ /* 0x000ea400000e0000 */
[----:B--2---:R-:W-:Y:S01]  /*00a0*/  R2UR UR8, R0 ;  /* 0x00000000000872ca */ /* 0x004fe200000e0000 */
[----:B-1--4-:R-:W-:-:S14]  /*00b0*/  BRA.U UP0, `(.L_x_0) ;  /* 0x00000001002c7547 */ /* 0x012fdc000b800000 */
[----:B------:R-:W1:Y:S02]  /*00c0*/  LDCU.64 UR6, c[0x0][0x888] ;  /* 0x00011100ff0677ac */ /* 0x000e640008000a00 */
[----:B-1----:R-:W-:-:S04]  /*00d0*/  UISETP.NE.U32.AND UP0, UPT, UR6, URZ, UPT ;  /* 0x000000ff0600728c */ /* 0x002fc8000bf05070 */
[----:B------:R-:W-:-:S09]  /*00e0*/  UISETP.NE.AND.EX UP0, UPT, UR7, URZ, UPT, UP0 ;  /* 0x000000ff0700728c */ /* 0x000fd2000bf05300 */
[----:B------:R-:W-:Y:S05]  /*00f0*/  BRA.U !UP0, `(.L_x_1) ;  /* 0x0000000108107547 */ /* 0x000fea000b800000 */
[----:B------:R-:W1:Y:S02]  /*0100*/  LDC.64 R82, c[0x0][0x888] ;  /* 0x00022200ff527b82 */ /* 0x000e640000000a00 */
[----:B-1----:R1:W5:Y:S01]  /*0110*/  LDG.E R82, desc[UR46][R82.64] ;  /* 0x0000002e52527981 */ /* 0x002362000c1e1900 */
[----:B------:R-:W-:Y:S01]  /*0120*/  HFMA2 R151, -RZ, RZ, 0, 5.9604644775390625e-08 ;  /* 0x00000001ff977431 */ /* 0x000fe200000001ff */
[----:B------:R-:W-:Y:S05]  /*0130*/  BRA `(.L_x_0) ;  /* 0x00000000000c7947 */ /* 0x000fea0003800000 */
.L_x_1:
[----:B------:R-:W1:Y:S01]  /*0140*/  LDCU UR6, c[0x0][0x880] ;  /* 0x00011000ff0677ac */ /* 0x000e620008000800 */
[----:B------:R-:W-:Y:S01]  /*0150*/  HFMA2 R151, -RZ, RZ, 0, 5.9604644775390625e-08 ;  /* 0x00000001ff977431 */ /* 0x000fe200000001ff */
[----:B-1----:R-:W-:-:S07]  /*0160*/  MOV R82, UR6 ;  /* 0x0000000600527c02 */ /* 0x002fce0008000f00 */
.L_x_0:
[----:B------:R-:W2:Y:S02]  /*0170*/  LDCU.64 UR6, c[0x0][0x8b0] ;  /* 0x00011600ff0677ac */ /* 0x000ea40008000a00 */
[----:B--2---:R-:W-:-:S04]  /*0180*/  UISETP.NE.U32.AND UP0, UPT, UR6, URZ, UPT ;  /* 0x000000ff0600728c */ /* 0x004fc8000bf05070 */
[----:B------:R-:W-:-:S09]  /*0190*/  UISETP.NE.AND.EX UP0, UPT, UR7, URZ, UPT, UP0 ;  /* 0x000000ff0700728c */ /* 0x000fd2000bf05300 */
[----:B------:R-:W-:Y:S05]  /*01a0*/  BRA.U UP0, `(.L_x_2) ;  /* 0x0000000100247547 */ /* 0x000fea000b800000 */
[----:B------:R-:W2:Y:S02]  /*01b0*/  LDCU.64 UR6, c[0x0][0x8a8] ;  /* 0x00011500ff0677ac */ /* 0x000ea40008000a00 */
[----:B--2---:R-:W-:-:S04]  /*01c0*/  UISETP.NE.U32.AND UP0, UPT, UR6, URZ, UPT ;  /* 0x000000ff0600728c */ /* 0x004fc8000bf05070 */
[----:B------:R-:W-:-:S09]  /*01d0*/  UISETP.NE.AND.EX UP0, UPT, UR7, URZ, UPT, UP0 ;  /* 0x000000ff0700728c */ /* 0x000fd2000bf05300 */
[----:B------:R-:W-:Y:S05]  /*01e0*/  BRA.U !UP0, `(.L_x_3) ;  /* 0x00000001080c7547 */ /* 0x000fea000b800000 */
[----:B------:R-:W2:Y:S02]  /*01f0*/  LDC.64 R78, c[0x0][0x8a8] ;  /* 0x00022a00ff4e7b82 */ /* 0x000ea40000000a00 */
[----:B--2---:R2:W5:Y:S01]  /*0200*/  LDG.E R78, desc[UR46][R78.64] ;  /* 0x0000002e4e4e7981 */ /* 0x004562000c1e1900 */
[----:B------:R-:W-:Y:S05]  /*0210*/  BRA `(.L_x_2) ;  /* 0x0000000000087947 */ /* 0x000fea0003800000 */
.L_x_3:
[----:B------:R-:W2:Y:S02]  /*0220*/  LDCU UR6, c[0x0][0x8a0] ;  /* 0x00011400ff0677ac */ /* 0x000ea40008000800 */
[----:B--2---:R-:W-:Y:S02]  /*0230*/  MOV R78, UR6 ;  /* 0x00000006004e7c02 */ /* 0x004fe40008000f00 */
.L_x_2:
[----:B------:R-:W-:Y:S01]  /*0240*/  IMAD.U32 R0, RZ, RZ, UR8 ;  /* 0x00000008ff007e24 */ /* 0x000fe2000f8e00ff */
[----:B------:R-:W-:Y:S04]  /*0250*/  BSSY.RECONVERGENT B0, `(.L_x_4) ;  /* 0x000000c000007945 */ /* 0x000fe80003800200 */
[C---:B------:R-:W-:Y:S02]  /*0260*/  ISETP.NE.OR P1, PT, R0.reuse, 0x1, !P5 ;  /* 0x000000010000780c */ /* 0x040fe40006f25670 */
[----:B------:R-:W-:-:S11]  /*0270*/  ISETP.NE.OR P0, PT, R0, 0x3, !P5 ;  /* 0x000000030000780c */ /* 0x000fd60006f05670 */
[----:B------:R-:W-:Y:S05]  /*0280*/  @P1 BRA `(.L_x_5) ;  /* 0x0000000000201947 */ /* 0x000fea0003800000 */
[----:B------:R-:W3:Y:S02]  /*0290*/  LDCU.64 UR6, c[0x0][0x348] ;  /* 0x00006900ff0677ac */ /* 0x000ee40008000a00 */
[----:B---3--:R-:W-:Y:S02]  /*02a0*/  UIADD3 UR10, UP1, UPT, UR6, 0x80, URZ ;  /* 0x00000080060a7890 */ /* 0x008fe4000ff3e0ff */
[----:B------:R-:W-:Y:S02]  /*02b0*/  UIADD3 UR6, UP0, UPT, UR6, 0x180, URZ ;  /* 0x0000018006067890 */ /* 0x000fe4000ff1e0ff */
[----:B------:R-:W-:Y:S02]  /*02c0*/  UIADD3.X UR11, UPT, UPT, URZ, UR7, URZ, UP1, !UPT ;  /* 0x00000007ff0b7290 */ /* 0x000fe40008ffe4ff */
[----:B------:R-:W-:-:S07]  /*02d0*/  UIADD3.X UR7, UPT, UPT, URZ, UR7, URZ, UP0, !UPT ;  /* 0x00000007ff077290 */ /* 0x000fce00087fe4ff */
[----:B------:R3:W-:Y:S02]  /*02e0*/  UTMACCTL.PF [UR10] ;  /* 0x000000000a0079b9 */ /* 0x0007e40008040000 */
[----:B------:R3:W-:Y:S02]  /*02f0*/  UTMACCTL.PF [UR6] ;  /* 0x00000000060079b9 */ /* 0x0007e40008040000 */
[----:B---3--:R-:W-:Y:S01]  /*0300*/  NOP ;  /* 0x0000000000007918 */ /* 0x008fe20000000000 */
.L_x_5:
[----:B------:R-:W-:Y:S05]  /*0310*/  BSYNC.RECONVERGENT B0 ;  /* 0x0000000000007941 */ /* 0x000fea0003800200 */
.L_x_4:
[----:B------:R-:W-:Y:S04]  /*0320*/  BSSY.RECONVERGENT B0, `(.L_x_6) ;  /* 0x000000a000007945 */ /* 0x000fe80003800200 */
        /* <DEDUP_REMOVED lines=9> */
.L_x_7:
[----:B------:R-:W-:Y:S05]  /*03c0*/  BSYNC.RECONVERGENT B0 ;  /* 0x0000000000007941 */ /* 0x000fea0003800200 */
.L_x_6:
[----:B------:R-:W3:Y:S01]  /*03d0*/  LDCU.64 UR6, c[0x0][0x888] ;  /* 0x00011100ff0677ac */ /* 0x000ee20008000a00 */
[----:B------:R-:W-:Y:S02]  /*03e0*/  UISETP.EQ.U32.AND UP1, UPT, UR4, URZ, UPT ;  /* 0x000000ff0400728c */ /* 0x000fe4000bf22070 */
[----:B------:R-:W-:Y:S02]  /*03f0*/  UPLOP3.LUT UP2, UPT, UPT, UPT, UPT, 0x80, 0x8 ;  /* 0x000000000008789c */ /* 0x000fe40003f4f070 */
[----:B---3--:R-:W-:-:S04]  /*0400*/  UISETP.NE.U32.AND UP0, UPT, UR6, URZ, UPT ;  /* 0x000000ff0600728c */ /* 0x008fc8000bf05070 */
[----:B------:R-:W-:-:S04]  /*0410*/  UISETP.NE.AND.EX UP0, UPT, UR7, URZ, UPT, UP0 ;  /* 0x000000ff0700728c */ /* 0x000fc8000bf05300 */
[----:B------:R-:W-:-:S04]  /*0420*/  UISETP.EQ.OR.EX UP3, UPT, UR5, URZ, !UP0, UP1 ;  /* 0x000000ff0500728c */ /* 0x000fc8000c762710 */
[----:B------:R-:W-:-:S05]  /*0430*/  UP2UR UR50, UPR, URZ, 0x8 ;  /* 0x00000008ff327883 */ /* 0x000fca0008000000 */
[----:B------:R-:W-:Y:S07]  /*0440*/  BRA.U !UP3, `(.L_x_8) ;  /* 0x000000010b207547 */ /* 0x000fee000b800000 */
[----:B-----5:R-:W-:Y:S01]  /*0450*/  R2UR UR6, R82 ;  /* 0x00000000520672ca */ /* 0x020fe200000e0000 */
[----:B------:R-:W-:Y:S02]  /*0460*/  UISETP.NE.U32.AND UP2, UPT, UR4, URZ, UPT ;  /* 0x000000ff0400728c */ /* 0x000fe4000bf45070 */
[----:B------:R-:W-:Y:S02]  /*0470*/  USEL UR4, URZ, 0xffffffff, UP0 ;  /* 0xffffffffff047887 */ /* 0x000fe40008000000 */
[----:B------:R-:W-:-:S08]  /*0480*/  UISETP.NE.AND.EX UP2, UPT, UR5, URZ, UPT, UP2 ;  /* 0x000000ff0500728c */ /* 0x000fd0000bf45320 */
[----:B------:R-:W-:-:S04]  /*0490*/  UISETP.NE.AND UP1, UPT, UR6, URZ, UPT ;  /* 0x000000ff0600728c */ /* 0x000fc8000bf25270 */
[----:B------:R-:W-:-:S04]  /*04a0*/  @!UP2 USEL UR4, URZ, 0xffffffff, UP1 ;  /* 0xffffffffff04a887 */ /* 0x000fc80008800000 */
[----:B------:R-:W-:-:S04]  /*04b0*/  ULOP3.LUT UR4, UR4, 0x1, URZ, 0xc0, !UPT ;  /* 0x0000000104047892 */ /* 0x000fc8000f8ec0ff */
[----:B------:R-:W-:-:S11]  /*04c0*/  UISETP.NE.U32.AND UP2, UPT, UR4, 0x1, UPT ;  /* 0x000000010400788c */ /* 0x000fd6000bf45070 */
.L_x_8:
[----:B------:R-:W3:Y:S01]  /*04d0*/  SHFL.IDX PT, R2, R154, RZ, 0x1f ;  /* 0x00001fff9a027589 */ /* 0x000ee200000e0000 */
[----:B------:R-:W-:-:S04]  /*04e0*/  UISETP.NE.AND UP1, UPT, UR8, 0x2, UPT ;  /* 0x000000020800788c */ /* 0x000fc8000bf25270 */
[----:B------:R-:W-:Y:S01]  /*04f0*/  USEL UR6, URZ, 0x1, UP1 ;  /* 0x00000001ff067887 */ /* 0x000fe20008800000 */
[----:B---3--:R-:W-:-:S13]  /*0500*/  ISETP.NE.AND P0, PT, R2, RZ, PT ;  /* 0x000000ff0200720c */ /* 0x008fda0003f05270 */
[----:B------:R-:W-:Y:S05]  /*0510*/  @P0 BRA `(.L_x_9) ;  /* 0x0000000000400947 */ /* 0x000fea0003800000 */
[----:B------:R-:W3:Y:S01]  /*0520*/  S2UR UR5, SR_CgaCtaId ;  /* 0x00000000000579c3 */ /* 0x000ee20000008800 */
[----:B------:R-:W-:Y:S01]  /*0530*/  UMOV UR7, 0x400 ;  /* 0x0000040000077882 */ /* 0x000fe20000000000 */
[----:B------:R-:W-:Y:S01]  /*0540*/  UMOV UR4, 0x1 ;  /* 0x0000000100047882 */ /* 0x000fe20000000000 */
[----:B------:R-:W-:Y:S01]  /*0550*/  ELECT P0, URZ, PT ;  /* 0x0000000000ff782f */ /* 0x000fe20003800000 */
[----:B------:R-:W-:-:S04]  /*0560*/  UIADD3 UR10, UPT, UPT, -UR4, 0x100000, URZ ;  /* 0x00100000040a7890 */ /* 0x000fc8000fffe1ff */
[----:B------:R-:W-:Y:S02]  /*0570*/  USHF.L.U32 UR11, UR10, 0xb, URZ ;  /* 0x0000000b0a0b7899 */ /* 0x000fe400080006ff */
[----:B------:R-:W-:Y:S02]  /*0580*/  USHF.L.U32 UR10, UR10, 0x1, URZ ;  /* 0x000000010a0a7899 */ /* 0x000fe400080006ff */
[----:B---3--:R-:W-:Y:S01]  /*0590*/  ULEA UR5, UR5, UR7, 0x18 ;  /* 0x0000000705057291 */ /* 0x008fe2000f8ec0ff */
[----:B------:R-:W3:Y:S11]  /*05a0*/  FENCE.VIEW.ASYNC.S ;  /* 0x00000000000073c6 */ /* 0x000ef60000000000 */
[----:B---3--:R3:W4:Y:S01]  /*05b0*/  SYNCS.EXCH.64 URZ, [UR5], UR10 ;  /* 0x0000000a05ff75b2 */ /* 0x0087220008000100 */
[----:B------:R3:W1:Y:S01]  /*05c0*/  SYNCS.EXCH.64 URZ, [UR5+0x18], UR10 ;  /* 0x0000180a05ff75b2 */ /* 0x0006620008000100 */
[----:B------:R3:W1:Y:S01]  /*05d0*/  SYNCS.EXCH.64 URZ, [UR5+0x8], UR10 ;  /* 0x0000080a05ff75b2 */ /* 0x0006620008000100 */
[----:B------:R3:W1:Y:S01]  /*05e0*/  SYNCS.EXCH.64 URZ, [UR5+0x20], UR10 ;  /* 0x0000200a05ff75b2 */ /* 0x0006620008000100 */
[----:B------:R3:W1:Y:S01]  /*05f0*/  SYNCS.EXCH.64 URZ, [UR5+0x10], UR10 ;  /* 0x0000100a05ff75b2 */ /* 0x0006620008000100 */
[----:B------:R3:W1:Y:S01]  /*0600*/  SYNCS.EXCH.64 URZ, [UR5+0x28], UR10 ;  /* 0x0000280a05ff75b2 */ /* 0x0006620008000100 */
[----:B------:R-:W-:Y:S01]  /*0610*/  NOP ;  /* 0x0000000000007918 */ /* 0x000fe20000000000 */
.L_x_9:
[----:B------:R-:W2:Y:S01]  /*0620*/  SHFL.IDX PT, R2, R154, RZ, 0x1f ;  /* 0x00001fff9a027589 */ /* 0x000ea200000e0000 */
[----:B------:R-:W-:Y:S01]  /*0630*/  NOP ;  /* 0x0000000000007918 */ /* 0x000fe20000000000 */
[----:B--2---:R-:W-:-:S13]  /*0640*/  ISETP.NE.AND P0, PT, R2, 0x1, PT ;  /* 0x000000010200780c */ /* 0x004fda0003f05270 */
[----:B------:R-:W-:Y:S05]  /*0650*/  @P0 BRA `(.L_x_10) ;  /* 0x0000000000480947 */ /* 0x000fea0003800000 */
[----:B------:R-:W2:Y:S01]  /*0660*/  S2UR UR7, SR_CgaCtaId ;  /* 0x00000000000779c3 */ /* 0x000ea20000008800 */
[----:B------:R-:W-:Y:S01]  /*0670*/  UMOV UR9, 0x400 ;  /* 0x0000040000097882 */ /* 0x000fe20000000000 */
[----:B---3--:R-:W-:Y:S01]  /*0680*/  UMOV UR5, 0x20 ;  /* 0x0000002000057882 */ /* 0x008fe20000000000 */
[----:B------:R-:W-:Y:S01]  /*0690*/  UMOV UR4, 0x80 ;  /* 0x0000008000047882 */ /* 0x000fe20000000000 */
[----:B------:R-:W-:-:S04]  /*06a0*/  UIADD3 UR10, UPT, UPT, -UR5, 0x100000, URZ ;  /* 0x00100000050a7890 */ /* 0x000fc8000fffe1ff */
[----:B------:R-:W-:Y:S02]  /*06b0*/  USHF.L.U32 UR11, UR10, 0xb, URZ ;  /* 0x0000000b0a0b7899 */ /* 0x000fe400080006ff */
[----:B------:R-:W-:Y:S02]  /*06c0*/  USHF.L.U32 UR10, UR10, 0x1, URZ ;  /* 0x000000010a0a7899 */ /* 0x000fe400080006ff */
[----:B------:R-:W-:-:S04]  /*06d0*/  UIADD3 UR4, UPT, UPT, -UR4, 0x100000, URZ ;  /* 0x0010000004047890 */ /* 0x000fc8000fffe1ff */
[----:B------:R-:W-:Y:S02]  /*06e0*/  USHF.L.U32 UR5, UR4, 0xb, URZ ;  /* 0x0000000b04057899 */ /* 0x000fe400080006ff */
[----:B------:R-:W-:Y:S01]  /*06f0*/  USHF.L.U32 UR4, UR4, 0x1, URZ ;  /* 0x0000000104047899 */ /* 0x000fe200080006ff */
[----:B------:R-:W-:Y:S01]  /*0700*/  ELECT P0, URZ, PT ;  /* 0x0000000000ff782f */ /* 0x000fe20003800000 */
[----:B--2---:R-:W-:Y:S01]  /*0710*/  ULEA UR7, UR7, UR9, 0x18 ;  /* 0x0000000907077291 */ /* 0x004fe2000f8ec0ff */
[----:B------:R-:W2:Y:S11]  /*0720*/  FENCE.VIEW.ASYNC.S ;  /* 0x00000000000073c6 */ /* 0x000eb60000000000 */
[----:B--2---:R2:W3:Y:S01]  /*0730*/  SYNCS.EXCH.64 URZ, [UR7+0x30], UR10 ;  /* 0x0000300a07ff75b2 */ /* 0x0044e20008000100 */
[----:B------:R2:W1:Y:S01]  /*0740*/  SYNCS.EXCH.64 URZ, [UR7+0x40], UR4 ;  /* 0x0000400407ff75b2 */ /* 0x0004620008000100 */
[----:B------:R2:W1:Y:S01]  /*0750*/  SYNCS.EXCH.64 URZ, [UR7+0x38], UR10 ;  /* 0x0000380a07ff75b2 */ /* 0x0004620008000100 */
[----:B------:R2:W1:Y:S01]  /*0760*/  SYNCS.EXCH.64 URZ, [UR7+0x48], UR4 ;  /* 0x0000480407ff75b2 */ /* 0x0004620008000100 */
[----:B------:R-:W-:Y:S01]  /*0770*/  NOP ;  /* 0x0000000000007918 */ /* 0x000fe20000000000 */
.L_x_10:
[----:B------:R-:W4:Y:S01]  /*0780*/  SHFL.IDX PT, R2, R154, RZ, 0x1f ;  /* 0x00001fff9a027589 */ /* 0x000f2200000e0000 */
[----:B------:R-:W-:Y:S01]  /*0790*/  NOP ;  /* 0x0000000000007918 */ /* 0x000fe20000000000 */
[----:B----4-:R-:W-:-:S13]  /*07a0*/  ISETP.NE.AND P0, PT, R2, 0x3, PT ;  /* 0x000000030200780c */ /* 0x010fda0003f05270 */
[----:B------:R-:W-:Y:S05]  /*07b0*/  @P0 BRA `(.L_x_11) ;  /* 0x0000000000300947 */ /* 0x000fea0003800000 */
[----:B--23--:R-:W2:Y:S01]  /*07c0*/  S2UR UR5, SR_CgaCtaId ;  /* 0x00000000000579c3 */ /* 0x00cea20000008800 */
[----:B------:R-:W-:Y:S01]  /*07d0*/  UMOV UR7, 0x400 ;  /* 0x0000040000077882 */ /* 0x000fe20000000000 */
[----:B------:R-:W-:Y:S01]  /*07e0*/  UMOV UR4, 0x20 ;  /* 0x0000002000047882 */ /* 0x000fe20000000000 */
[----:B------:R-:W-:Y:S01]  /*07f0*/  ELECT P0, URZ, PT ;  /* 0x0000000000ff782f */ /* 0x000fe20003800000 */
[----:B------:R-:W-:-:S04]  /*0800*/  UIADD3 UR10, UPT, UPT, -UR4, 0x100000, URZ ;  /* 0x00100000040a7890 */ /* 0x000fc8000fffe1ff */
[----:B------:R-:W-:Y:S02]  /*0810*/  USHF.L.U32 UR11, UR10, 0xb, URZ ;  /* 0x0000000b0a0b7899 */ /* 0x000fe400080006ff */
[----:B------:R-:W-:Y:S02]  /*0820*/  USHF.L.U32 UR10, UR10, 0x1, URZ ;  /* 0x000000010a0a7899 */ /* 0x000fe400080006ff */
[----:B--2---:R-:W-:Y:S01]  /*0830*/  ULEA UR5, UR5, UR7, 0x18 ;  /* 0x0000000705057291 */ /* 0x004fe2000f8ec0ff */
[----:B------:R-:W2:Y:S11]  /*0840*/  FENCE.VIEW.ASYNC.S ;  /* 0x00000000000073c6 */ /* 0x000eb60000000000 */
[----:B--2---:R4:W2:Y:S01]  /*0850*/  SYNCS.EXCH.64 URZ, [UR5+0x50], UR10 ;  /* 0x0000500a05ff75b2 */ /* 0x0048a20008000100 */
[----:B------:R4:W3:Y:S02]  /*0860*/  SYNCS.EXCH.64 URZ, [UR5+0x58], UR10 ;  /* 0x0000580a05ff75b2 */ /* 0x0008e40008000100 */
[----:B----4-:R-:W-:Y:S01]  /*0870*/  NOP ;  /* 0x0000000000007918 */ /* 0x010fe20000000000 */
.L_x_11:
[----:B------:R-:W4:Y:S01]  /*0880*/  SHFL.IDX PT, R2, R154, RZ, 0x1f ;  /* 0x00001fff9a027589 */ /* 0x000f2200000e0000 */
[----:B------:R-:W-:Y:S01]  /*0890*/  NOP ;  /* 0x0000000000007918 */ /* 0x000fe20000000000 */
[----:B----4-:R-:W-:-:S13]  /*08a0*/  ISETP.NE.AND P0, PT, R2, 0x4, PT ;  /* 0x000000040200780c */ /* 0x010fda0003f05270 */
[----:B------:R-:W-:Y:S05]  /*08b0*/  @P0 BRA `(.L_x_12) ;  /* 0x00000000004c0947 */ /* 0x000fea0003800000 */
[----:B--23--:R-:W2:Y:S01]  /*08c0*/  S2UR UR5, SR_CgaCtaId ;  /* 0x00000000000579c3 */ /* 0x00cea20000008800 */
[----:B------:R-:W-:Y:S01]  /*08d0*/  UMOV UR9, 0x100 ;  /* 0x0000010000097882 */ /* 0x000fe20000000000 */
[----:B------:R-:W-:Y:S01]  /*08e0*/  UMOV UR7, 0x400 ;  /* 0x0000040000077882 */ /* 0x000fe20000000000 */
[----:B------:R-:W-:Y:S01]  /*08f0*/  USEL UR9, UR9, 0xe0, UP2 ;  /* 0x000000e009097887 */ /* 0x000fe20009000000 */
[----:B------:R-:W-:Y:S01]  /*0900*/  UMOV UR4, 0x1 ;  /* 0x0000000100047882 */ /* 0x000fe20000000000 */
[----:B------:R-:W-:Y:S01]  /*0910*/  ELECT P0, URZ, PT ;  /* 0x0000000000ff782f */ /* 0x000fe20003800000 */
[----:B------:R-:W-:-:S04]  /*0920*/  UIADD3 UR10, UPT, UPT, -UR4, 0x100000, URZ ;  /* 0x00100000040a7890 */ /* 0x000fc8000fffe1ff */
[----:B------:R-:W-:Y:S02]  /*0930*/  USHF.L.U32 UR11, UR10, 0xb, URZ ;  /* 0x0000000b0a0b7899 */ /* 0x000fe400080006ff */
[----:B------:R-:W-:Y:S02]  /*0940*/  USHF.L.U32 UR10, UR10, 0x1, URZ ;  /* 0x000000010a0a7899 */ /* 0x000fe400080006ff */
[----:B------:R-:W-:-:S04]  /*0950*/  UIADD3 UR12, UPT, UPT, -UR9, 0x100000, URZ ;  /* 0x00100000090c7890 */ /* 0x000fc8000fffe1ff */
[----:B------:R-:W-:Y:S02]  /*0960*/  USHF.L.U32 UR13, UR12, 0xb, URZ ;  /* 0x0000000b0c0d7899 */ /* 0x000fe400080006ff */
[----:B------:R-:W-:Y:S02]  /*0970*/  USHF.L.U32 UR12, UR12, 0x1, URZ ;  /* 0x000000010c0c7899 */ /* 0x000fe400080006ff */
[----:B--2---:R-:W-:Y:S01]  /*0980*/  ULEA UR5, UR5, UR7, 0x18 ;  /* 0x0000000705057291 */ /* 0x004fe2000f8ec0ff */
[----:B------:R-:W2:Y:S11]  /*0990*/  FENCE.VIEW.ASYNC.S ;  /* 0x00000000000073c6 */ /* 0x000eb60000000000 */
[----:B--2---:R4:W2:Y:S01]  /*09a0*/  SYNCS.EXCH.64 URZ, [UR5+0x60], UR10 ;  /* 0x0000600a05ff75b2 */ /* 0x0048a20008000100 */
[----:B------:R4:W3:Y:S01]  /*09b0*/  SYNCS.EXCH.64 URZ, [UR5+0x70], UR12 ;  /* 0x0000700c05ff75b2 */ /* 0x0008e20008000100 */
[----:B------:R4:W1:Y:S01]  /*09c0*/  SYNCS.EXCH.64 URZ, [UR5+0x68], UR10 ;  /* 0x0000680a05ff75b2 */ /* 0x0008620008000100 */
[----:B------:R4:W1:Y:S02]  /*09d0*/  SYNCS.EXCH.64 URZ, [UR5+0x78], UR12 ;  /* 0x0000780c05ff75b2 */ /* 0x0008640008000100 */
[----:B----4-:R-:W-:Y:S01]  /*09e0*/  NOP ;  /* 0x0000000000007918 */ /* 0x010fe20000000000 */
.L_x_12:
[----:B------:R-:W4:Y:S01]  /*09f0*/  SHFL.IDX PT, R2, R154, RZ, 0x1f ;  /* 0x00001fff9a027589 */ /* 0x000f2200000e0000 */
[----:B------:R-:W-:Y:S01]  /*0a00*/  NOP ;  /* 0x0000000000007918 */ /* 0x000fe20000000000 */
[----:B----4-:R-:W-:-:S13]  /*0a10*/  ISETP.NE.AND P0, PT, R2, 0x5, PT ;  /* 0x000000050200780c */ /* 0x010fda0003f05270 */
[----:B------:R-:W-:Y:S05]  /*0a20*/  @P0 BRA `(.L_x_13) ;  /* 0x0000000000580947 */ /* 0x000fea0003800000 */
[----:B--2---:R-:W2:Y:S01]  /*0a30*/  S2UR UR7, SR_CgaCtaId ;  /* 0x00000000000779c3 */ /* 0x004ea20000008800 */
        /* <DEDUP_REMOVED lines=12> */
[----:B--2---:R4:W2:Y:S01]  /*0b00*/  SYNCS.EXCH.64 URZ, [UR7+0x80], UR10 ;  /* 0x0000800a07ff75b2 */ /* 0x0048a20008000100 */
[----:B------:R4:W3:Y:S01]  /*0b10*/  SYNCS.EXCH.64 URZ, [UR7+0xa0], UR4 ;  /* 0x0000a00407ff75b2 */ /* 0x0008e20008000100 */
[----:B------:R4:W1:Y:S01]  /*0b20*/  SYNCS.EXCH.64 URZ, [UR7+0x88], UR10 ;  /* 0x0000880a07ff75b2 */ /* 0x0008620008000100 */
[----:B------:R4:W1:Y:S01]  /*0b30*/  SYNCS.EXCH.64 URZ, [UR7+0xa8], UR4 ;  /* 0x0000a80407ff75b2 */ /* 0x0008620008000100 */
[----:B------:R4:W1:Y:S01]  /*0b40*/  SYNCS.EXCH.64 URZ, [UR7+0x90], UR10 ;  /* 0x0000900a07ff75b2 */ /* 0x0008620008000100 */
[----:B------:R4:W1:Y:S01]  /*0b50*/  SYNCS.EXCH.64 URZ, [UR7+0xb0], UR4 ;  /* 0x0000b00407ff75b2 */ /* 0x0008620008000100 */
[----:B------:R4:W1:Y:S01]  /*0b60*/  SYNCS.EXCH.64 URZ, [UR7+0x98], UR10 ;  /* 0x0000980a07ff75b2 */ /* 0x0008620008000100 */
[----:B------:R4:W1:Y:S02]  /*0b70*/  SYNCS.EXCH.64 URZ, [UR7+0xb8], UR4 ;  /* 0x0000b80407ff75b2 */ /* 0x0008640008000100 */
[----:B----4-:R-:W-:Y:S01]  /*0b80*/  NOP ;  /* 0x0000000000007918 */ /* 0x010fe20000000000 */
.L_x_13:
        /* <DEDUP_REMOVED lines=18> */
.L_x_14:
[----:B--23--:R-:W2:Y:S01]  /*0cb0*/  S2UR UR5, SR_CTAID.X ;  /* 0x00000000000579c3 */ /* 0x00cea20000002500 */
[----:B------:R-:W-:-:S05]  /*0cc0*/  CS2R.32 R152, SR_CgaSize ;  /* 0x0000000000987805 */ /* 0x000fca0000008a00 */
[----:B------:R-:W-:-:S05]  /*0cd0*/  IMAD R152, R152, -0xa0, RZ ;  /* 0xffffff6098987824 */ /* 0x000fca00078e02ff */
[----:B------:R-:W-:-:S14]  /*0ce0*/  R2UR UR9, R152 ;  /* 0x00000000980972ca */ /* 0x000fdc00000e0000 */
[----:B------:R-:W3:Y:S01]  /*0cf0*/  LDCU UR9, c[0x0][UR9+0x2b0] ;  /* 0x00005600090977ac */ /* 0x000ee20008000800 */
[----:B------:R-:W-:Y:S01]  /*0d00*/  NOP ;  /* 0x0000000000007918 */ /* 0x000fe20000000000 */
[----:B------:R-:W-:-:S05]  /*0d10*/  CS2R.32 R152, SR_CgaSize ;  /* 0x0000000000987805 */ /* 0x000fca0000008a00 */
[----:B------:R-:W-:-:S05]  /*0d20*/  IMAD R152, R152, -0xa0, RZ ;  /* 0xffffff6098987824 */ /* 0x000fca00078e02ff */
[----:B------:R-:W-:-:S14]  /*0d30*/  R2UR UR7, R152 ;  /* 0x00000000980772ca */ /* 0x000fdc00000e0000 */
[----:B------:R-:W4:Y:S01]  /*0d40*/  LDCU UR7, c[0x0][UR7+0x2b4] ;  /* 0x00005680070777ac */ /* 0x000f220008000800 */
[----:B------:R-:W1:Y:S08]  /*0d50*/  S2UR UR4, SR_CTAID.Y ;  /* 0x00000000000479c3 */ /* 0x000e700000002600 */
[----:B------:R-:W4:Y:S01]  /*0d60*/  LDC R9, c[0x0][0xb24] ;  /* 0x0002c900ff097b82 */ /* 0x000f220000000800 */
[----:B--2---:R-:W-:-:S02]  /*0d70*/  I2FP.F32.U32 R4, UR5 ;  /* 0x0000000500047c45 */ /* 0x004fc40008201000 */
[----:B------:R-:W-:-:S05]  /*0d80*/  CS2R.32 R5, SR_CgaSize ;  /* 0x0000000000057805 */ /* 0x000fca0000008a00 */
[----:B------:R-:W-:-:S06]  /*0d90*/  IMAD R5, R5, -0xa0, RZ ;  /* 0xffffff6005057824 */ /* 0x000fcc00078e02ff */
[----:B------:R-:W2:Y:S01]  /*0da0*/  LDC R5, c[0x0][R5+0x2a0] ;  /* 0x0000a80005057b82 */ /* 0x000ea20000000800 */
[----:B------:R-:W-:Y:S01]  /*0db0*/  MOV R21, UR5 ;  /* 0x0000000500157c02 */ /* 0x000fe20008000f00 */
[----:B---3--:R-:W-:Y:S01]  /*0dc0*/  FMUL R4, R4, UR9 ;  /* 0x0000000904047c20 */ /* 0x008fe20008400000 */
[----:B-1----:R-:W-:Y:S02]  /*0dd0*/  I2FP.F32.U32 R2, UR4 ;  /* 0x0000000400027c45 */ /* 0x002fe40008201000 */
[----:B------:R-:W-:-:S05]  /*0de0*/  CS2R.32 R3, SR_CgaSize ;  /* 0x0000000000037805 */ /* 0x000fca0000008a00 */
[----:B------:R-:W-:-:S06]  /*0df0*/  IMAD R3, R3, -0xa0, RZ ;  /* 0xffffff6003037824 */ /* 0x000fcc00078e02ff */
[----:B------:R-:W1:Y:S01]  /*0e00*/  LDC R3, c[0x0][R3+0x2a4] ;  /* 0x0000a90003037b82 */ /* 0x000e620000000800 */
[----:B------:R-:W3:Y:S01]  /*0e10*/  F2I.U32.TRUNC.NTZ R152, R4 ;  /* 0x0000000400987305 */ /* 0x000ee2000020f000 */
[----:B------:R-:W-:Y:S01]  /*0e20*/  MOV R20, UR4 ;  /* 0x0000000400147c02 */ /* 0x000fe20008000f00 */
[----:B----4-:R-:W-:-:S05]  /*0e30*/  FMUL R2, R2, UR7 ;  /* 0x0000000702027c20 */ /* 0x010fca0008400000 */
[----:B------:R-:W-:Y:S01]  /*0e40*/  BAR.SYNC.DEFER_BLOCKING 0x0 ;  /* 0x0000000000007b1d */ /* 0x000fe20000010000 */
[----:B------:R-:W-:-:S05]  /*0e50*/  ISETP.GE.AND P0, PT, R9, 0x1, PT ;  /* 0x000000010900780c */ /* 0x000fca0003f06270 */
[----:B------:R-:W4:Y:S02]  /*0e60*/  F2I.U32.TRUNC.NTZ R150, R2 ;  /* 0x0000000200967305 */ /* 0x000f24000020f000 */
[----:B------:R-:W1:Y:S01]  /*0e70*/  S2UR UR36, SR_CTAID.Z ;  /* 0x00000000002479c3 */ /* 0x000e620000002700 */
[----:B---3--:R-:W-:-:S05]  /*0e80*/  IADD3 R152, PT, PT, -R152, RZ, RZ ;  /* 0x000000ff98987210 */ /* 0x008fca0007ffe1ff */
[----:B--2---:R-:W-:Y:S01]  /*0e90*/  IMAD R152, R5, R152, UR5 ;  /* 0x0000000505987e24 */ /* 0x004fe2000f8e0298 */
[----:B----4-:R-:W-:-:S05]  /*0ea0*/  IADD3 R150, PT, PT, -R150, RZ, RZ ;  /* 0x000000ff96967210 */ /* 0x010fca0007ffe1ff */
[----:B-1----:R-:W-:Y:S01]  /*0eb0*/  IMAD R150, R3, R150, UR4 ;  /* 0x0000000403967e24 */ /* 0x002fe2000f8e0296 */
[----:B------:R-:W-:Y:S06]  /*0ec0*/  @!P0 BRA `(.L_x_15) ;  /* 0x0000000000b88947 */ /* 0x000fec0003800000 */
[----:B------:R-:W1:Y:S01]  /*0ed0*/  LDC.64 R4, c[0x0][0xb18] ;  /* 0x0002c600ff047b82 */ /* 0x000e620000000a00 */
[----:B------:R-:W-:-:S07]  /*0ee0*/  ISETP.NE.AND P0, PT, R9, 0x1, PT ;  /* 0x000000010900780c */ /* 0x000fce0003f05270 */
[----:B------:R-:W2:Y:S08]  /*0ef0*/  LDC R10, c[0x0][0xb0c] ;  /* 0x0002c300ff0a7b82 */ /* 0x000eb00000000800 */
[----:B------:R-:W3:Y:S08]  /*0f00*/  LDC R11, c[0x0][0x370] ;  /* 0x0000dc00ff0b7b82 */ /* 0x000ef00000000800 */
[----:B------:R-:W4:Y:S01]  /*0f10*/  LDC R12, c[0x0][0x374] ;  /* 0x0000dd00ff0c7b82 */ /* 0x000f220000000800 */
[----:B-1----:R-:W-:-:S07]  /*0f20*/  ISETP.NE.AND P1, PT, R4, 0x1, PT ;  /* 0x000000010400780c */ /* 0x002fce0003f25270 */
[----:B------:R-:W3:Y:S01]  /*0f30*/  LDC.64 R6, c[0x0][0xb10] ;  /* 0x0002c400ff067b82 */ /* 0x000ee20000000a00 */
[----:B--2---:R-:W-:-:S07]  /*0f40*/  ISETP.NE.AND P2, PT, R10, 0x1, PT ;  /* 0x000000010a00780c */ /* 0x004fce0003f45270 */
[----:B------:R-:W1:Y:S08]  /*0f50*/  LDC R8, c[0x0][0xb20] ;  /* 0x0002c800ff087b82 */ /* 0x000e700000000800 */
[----:B------:R-:W2:Y:S01]  /*0f60*/  LDC.64 R2, c[0x0][0xb28] ;  /* 0x0002ca00ff027b82 */ /* 0x000ea20000000a00 */
[----:B----4-:R-:W-:-:S04]  /*0f70*/  IMAD.HI.U32 R13, R12, R5, RZ ;  /* 0x000000050c0d7227 */ /* 0x010fc800078e00ff */
[----:B------:R-:W-:-:S04]  /*0f80*/  IMAD.HI.U32 R5, R20, R5, RZ ;  /* 0x0000000514057227 */ /* 0x000fc800078e00ff */
[----:B---3--:R-:W-:-:S04]  /*0f90*/  IMAD.HI.U32 R14, R11, R6, RZ ;  /* 0x000000060b0e7227 */ /* 0x008fc800078e00ff */
[C---:B------:R-:W-:Y:S01]  /*0fa0*/  IMAD.HI.U32 R16, R21.reuse, R6, RZ ;  /* 0x0000000615107227 */ /* 0x040fe200078e00ff */
[-C--:B------:R-:W-:Y:S02]  /*0fb0*/  @P2 SHF.R.U32.HI R11, RZ, R7.reuse, R14 ;  /* 0x00000007ff0b2219 */ /* 0x080fe4000001160e */
[-C--:B-1----:R-:W-:Y:S02]  /*0fc0*/  @P1 SHF.R.U32.HI R12, RZ, R8.reuse, R13 ;  /* 0x00000008ff0c1219 */ /* 0x082fe4000001160d */
[----:B------:R-:W-:Y:S02]  /*0fd0*/  SHF.R.U32.HI R5, RZ, R8, R5 ;  /* 0x00000008ff057219 */ /* 0x000fe40000011605 */
[----:B------:R-:W-:Y:S02]  /*0fe0*/  SHF.R.U32.HI R16, RZ, R7, R16 ;  /* 0x00000007ff107219 */ /* 0x000fe40000011610 */
[----:B------:R-:W-:Y:S01]  /*0ff0*/  SEL R5, R20, R5, !P1 ;  /* 0x0000000514057207 */ /* 0x000fe20004800000 */
[----:B--2---:R-:W-:Y:S01]  /*1000*/  IMAD.HI.U32 R14, R12, R2, RZ ;  /* 0x000000020c0e7227 */ /* 0x004fe200078e00ff */
[----:B------:R-:W-:-:S02]  /*1010*/  SEL R7, R21, R16, !P2 ;  /* 0x0000001015077207 */ /* 0x000fc40005000000 */
[----:B------:R-:W-:Y:S01]  /*1020*/  IADD3 R13, PT, PT, -R5, RZ, RZ ;  /* 0x000000ff050d7210 */ /* 0x000fe20007ffe1ff */
[----:B------:R-:W-:Y:S01]  /*1030*/  IMAD.HI.U32 R6, R11, R2, RZ ;  /* 0x000000020b067227 */ /* 0x000fe200078e00ff */
[----:B------:R-:W-:-:S03]  /*1040*/  @P0 SHF.R.U32.HI R12, RZ, R3, R14 ;  /* 0x00000003ff0c0219 */ /* 0x000fc6000001160e */
[----:B------:R-:W-:Y:S01]  /*1050*/  IMAD R13, R4, R13, R20 ;  /* 0x0000000d040d7224 */ /* 0x000fe200078e0214 */
[----:B------:R-:W-:Y:S01]  /*1060*/  @P0 SHF.R.U32.HI R11, RZ, R3, R6 ;  /* 0x00000003ff0b0219 */ /* 0x000fe20000011606 */
[----:B------:R-:W-:-:S04]  /*1070*/  IMAD R12, R12, R9, RZ ;  /* 0x000000090c0c7224 */ /* 0x000fc800078e02ff */
[----:B------:R-:W-:Y:S01]  /*1080*/  IMAD R6, R11, R9, RZ ;  /* 0x000000090b067224 */ /* 0x000fe200078e02ff */
[----:B------:R-:W-:-:S04]  /*1090*/  ISETP.GE.AND P1, PT, R5, R12, PT ;  /* 0x0000000c0500720c */ /* 0x000fc80003f26270 */
[----:B------:R-:W-:Y:S01]  /*10a0*/  ISETP.GE.OR P1, PT, R7, R6, P1 ;  /* 0x000000060700720c */ /* 0x000fe20000f26670 */
[----:B------:R-:W-:-:S05]  /*10b0*/  IMAD.HI.U32 R6, R5, R2, RZ ;  /* 0x0000000205067227 */ /* 0x000fca00078e00ff */
[----:B------:R-:W-:-:S04]  /*10c0*/  SHF.R.U32.HI R6, RZ, R3, R6 ;  /* 0x00000003ff067219 */ /* 0x000fc80000011606 */
[----:B------:R-:W-:-:S03]  /*10d0*/  SEL R6, R5, R6, !P0 ;  /* 0x0000000605067207 */ /* 0x000fc60004000000 */
[----:B------:R-:W-:Y:S01]  /*10e0*/  @!P1 IMAD.HI.U32 R8, R7, R2, RZ ;  /* 0x0000000207089227 */ /* 0x000fe200078e00ff */
[----:B------:R-:W-:-:S04]  /*10f0*/  IADD3 R2, PT, PT, -R6, RZ, RZ ;  /* 0x000000ff06027210 */ /* 0x000fc80007ffe1ff */
[----:B------:R-:W-:Y:S01]  /*1100*/  @!P1 SHF.R.U32.HI R8, RZ, R3, R8 ;  /* 0x00000003ff089219 */ /* 0x000fe20000011608 */
[----:B------:R-:W-:-:S03]  /*1110*/  IMAD R2, R9, R2, R5 ;  /* 0x0000000209027224 */ /* 0x000fc600078e0205 */
[----:B------:R-:W-:-:S05]  /*1120*/  @!P1 SEL R3, R7, R8, !P0 ;  /* 0x0000000807039207 */ /* 0x000fca0004000000 */
[--C-:B------:R-:W-:Y:S02]  /*1130*/  @!P1 IMAD.IADD R6, R6, 0x1, -R3.reuse ;  /* 0x0000000106069824 */ /* 0x100fe400078e0a03 */
[----:B------:R-:W-:Y:S01]  /*1140*/  @!P1 IMAD R3, R2, R11, R3 ;  /* 0x0000000b02039224 */ /* 0x000fe200078e0203 */
[----:B------:R-:W-:Y:S01]  /*1150*/  IADD3 R2, PT, PT, -R7, RZ, RZ ;  /* 0x000000ff07027210 */ /* 0x000fe20007ffe1ff */
[----:B------:R-:W-:Y:S02]  /*1160*/  @!P1 IMAD R5, R6, R9, R7 ;  /* 0x0000000906059224 */ /* 0x000fe400078e0207 */
[----:B------:R-:W-:Y:S02]  /*1170*/  @!P1 IMAD.MOV.U32 R7, RZ, RZ, R3 ;  /* 0x000000ffff079224 */ /* 0x000fe400078e0003 */
[----:B------:R-:W-:Y:S02]  /*1180*/  IMAD R2, R10, R2, R21 ;  /* 0x000000020a027224 */ /* 0x000fe400078e0215 */
[----:B------:R-:W-:-:S02]  /*1190*/  IMAD R20, R5, R4, R13 ;  /* 0x0000000405147224 */ /* 0x000fc400078e020d */
[----:B------:R-:W-:Y:S02]  /*11a0*/  IMAD R21, R7, R10, R2 ;  /* 0x0000000a07157224 */ /* 0x000fe400078e0202 */
.L_x_15:
[----:B------:R-:W1:Y:S01]  /*11b0*/  LDCU UR4, c[0x0][0xb30] ;  /* 0x00016600ff0477ac */ /* 0x000e620008000800 */
[----:B------:R-:W2:Y:S08]  /*11c0*/  S2UR UR37, SR_CgaCtaId ;  /* 0x00000000002579c3 */ /* 0x000eb00000008800 */
[----:B------:R-:W3:Y:S01]  /*11d0*/  LDC R72, c[0x0][0xb24] ;  /* 0x0002c900ff487b82 */ /* 0x000ee20000000800 */
[----:B-1----:R-:W-:-:S09]  /*11e0*/  UISETP.NE.AND UP1, UPT, UR4, 0x1, UPT ;  /* 0x000000010400788c */ /* 0x002fd2000bf25270 */
[----:B--2---:R-:W-:Y:S05]  /*11f0*/  BRA.U UP1, `(.L_x_16) ;  /* 0x0000000101407547 */ /* 0x004fea000b800000 */
[----:B------:R-:W1:Y:S08]  /*1200*/  LDC.64 R4, c[0x0][0xb10] ;  /* 0x0002c400ff047b82 */ /* 0x000e700000000a00 */
[----:B------:R-:W2:Y:S08]  /*1210*/  LDC.64 R2, c[0x0][0xb18] ;  /* 0x0002c600ff027b82 */ /* 0x000eb00000000a00 */
[----:B------:R-:W4:Y:S08]  /*1220*/  LDC R6, c[0x0][0xb20] ;  /* 0x0002c800ff067b82 */ /* 0x000f300000000800 */
[----:B------:R-:W3:Y:S01]  /*1230*/  LDC R8, c[0x0][0xb0c] ;  /* 0x0002c300ff087b82 */ /* 0x000ee20000000800 */
[----:B-1----:R-:W-:-:S05]  /*1240*/  IMAD.HI.U32 R4, R21, R4, RZ ;  /* 0x0000000415047227 */ /* 0x002fca00078e00ff */
[----:B------:R-:W-:Y:S01]  /*1250*/  SHF.R.U32.HI R4, RZ, R5, R4 ;  /* 0x00000005ff047219 */ /* 0x000fe20000011604 */
[----:B--2---:R-:W-:Y:S01]  /*1260*/  IMAD.HI.U32 R3, R20, R3, RZ ;  /* 0x0000000314037227 */ /* 0x004fe200078e00ff */
[----:B------:R-:W-:-:S04]  /*1270*/  ISETP.NE.AND P0, PT, R2, 0x1, PT ;  /* 0x000000010200780c */ /* 0x000fc80003f05270 */
[----:B----4-:R-:W-:-:S04]  /*1280*/  SHF.R.U32.HI R3, RZ, R6, R3 ;  /* 0x00000006ff037219 */ /* 0x010fc80000011603 */
[----:B------:R-:W-:Y:S02]  /*1290*/  SEL R3, R20, R3, !P0 ;  /* 0x0000000314037207 */ /* 0x000fe40004000000 */
[----:B---3--:R-:W-:-:S04]  /*12a0*/  ISETP.NE.AND P1, PT, R8, 0x1, PT ;  /* 0x000000010800780c */ /* 0x008fc80003f25270 */
[----:B------:R-:W-:-:S05]  /*12b0*/  SEL R4, R21, R4, !P1 ;  /* 0x0000000415047207 */ /* 0x000fca0004800000 */
[----:B------:R-:W-:Y:S02]  /*12c0*/  IMAD.IADD R5, R3, 0x1, -R4 ;  /* 0x0000000103057824 */ /* 0x000fe400078e0a04 */
[----:B------:R-:W-:Y:S02]  /*12d0*/  IMAD.IADD R3, R4, 0x1, -R3 ;  /* 0x0000000104037824 */ /* 0x000fe400078e0a03 */
[----:B------:R-:W-:Y:S02]  /*12e0*/  IMAD R21, R5, R8, R21 ;  /* 0x0000000805157224 */ /* 0x000fe400078e0215 */
[----:B------:R-:W-:-:S07]  /*12f0*/  IMAD R20, R3, R2, R20 ;  /* 0x0000000203147224 */ /* 0x000fce00078e0214 */
.L_x_16:
[----:B------:R-:W-:Y:S01]  /*1300*/  BAR.SYNC.DEFER_BLOCKING 0x0 ;  /* 0x0000000000007b1d */ /* 0x000fe20000010000 */
[----:B------:R-:W-:Y:S01]  /*1310*/  UISETP.NE.AND UP1, UPT, UR8, 0x2, UPT ;  /* 0x000000020800788c */ /* 0x000fe2000bf25270 */
[----:B------:R-:W-:Y:S02]  /*1320*/  ISETP.NE.OR P5, PT, R0, 0x2, !P5 ;  /* 0x000000020000780c */ /* 0x000fe40006fa5670 */
[----:B------:R-:W-:-:S06]  /*1330*/  LOP3.LUT R2, R167, 0x1f, RZ, 0xc0, !PT ;  /* 0x0000001fa7027812 */ /* 0x000fcc00078ec0ff */
[----:B------:R-:W-:Y:S05]  /*1340*/  BRA.U UP1, `(.L_x_17) ;  /* 0x0000001101347547 */ /* 0x000fea000b800000 */
[----:B------:R-:W1:Y:S01]  /*1350*/  LDCU UR13, c[0x0][0x38c] ;  /* 0x00007180ff0d77ac */ /* 0x000e620008000800 */
[----:B------:R-:W2:Y:S01]  /*1360*/  LDC R9, c[0x0][0x370] ;  /* 0x0000dc00ff097b82 */ /* 0x000ea20000000800 */
[----:B------:R-:W-:Y:S01]  /*1370*/  PLOP3.LUT P1, PT, PT, PT, UP2, 0x80, 0x8 ;  /* 0x000000000008781c */ /* 0x000fe20003f2f028 */
[----:B------:R-:W-:Y:S01]  /*1380*/  HFMA2 R12, -RZ, RZ, 0, 0 ;  /* 0x00000000ff0c7431 */ /* 0x000fe200000001ff */
[----:B------:R-:W-:Y:S01]  /*1390*/  ISETP.EQ.OR P4, PT, R2, RZ, P5 ;  /* 0x000000ff0200720c */ /* 0x000fe20002f82670 */
[----:B------:R-:W-:Y:S01]  /*13a0*/  IMAD.MOV.U32 R15, RZ, RZ, 0x1 ;  /* 0x00000001ff0f7424 */ /* 0x000fe200078e00ff */
[----:B------:R-:W-:Y:S01]  /*13b0*/  PLOP3.LUT P1, PT, P1, PT, PT, 0x8, 0x80 ;  /* 0x000000000080781c */ /* 0x000fe20000f2e170 */
[----:B------:R-:W-:Y:S01]  /*13c0*/  IMAD.MOV.U32 R14, RZ, RZ, RZ ;  /* 0x000000ffff0e7224 */ /* 0x000fe200078e00ff */
[----:B------:R-:W-:Y:S01]  /*13d0*/  MOV R8, 0x1 ;  /* 0x0000000100087802 */ /* 0x000fe20000000f00 */
[----:B------:R-:W4:Y:S01]  /*13e0*/  LDC R0, c[0x0][0x374] ;  /* 0x0000dd00ff007b82 */ /* 0x000f220000000800 */
[----:B------:R-:W-:Y:S01]  /*13f0*/  IMAD.MOV.U32 R10, RZ, RZ, RZ ;  /* 0x000000ffff0a7224 */ /* 0x000fe200078e00ff */
[----:B------:R-:W2:Y:S01]  /*1400*/  LDCU.64 UR22, c[0x0][0x348] ;  /* 0x00006900ff1677ac */ /* 0x000ea20008000a00 */
[----:B------:R-:W-:Y:S01]  /*1410*/  UMOV UR6, URZ ;  /* 0x000000ff00067c82 */ /* 0x000fe20008000000 */
[----:B-1----:R-:W-:-:S04]  /*1420*/  UIADD3 UR5, UPT, UPT, UR13, 0x1f, URZ ;  /* 0x0000001f0d057890 */ /* 0x002fc8000fffe0ff */
[----:B------:R-:W-:-:S04]  /*1430*/  USHF.R.S32.HI UR4, URZ, 0x1f, UR5 ;  /* 0x0000001fff047899 */ /* 0x000fc80008011405 */
[----:B------:R-:W-:-:S04]  /*1440*/  ULEA.HI UR4, UR4, UR5, URZ, 0x5 ;  /* 0x0000000504047291 */ /* 0x000fc8000f8f28ff */
[----:B------:R-:W-:Y:S02]  /*1450*/  USHF.R.S32.HI UR15, URZ, 0x5, UR4 ;  /* 0x00000005ff0f7899 */ /* 0x000fe40008011404 */
[----:B------:R-:W-:Y:S02]  /*1460*/  UIADD3 UR4, UPT, UPT, UR13, -0x1, URZ ;  /* 0xffffffff0d047890 */ /* 0x000fe4000fffe0ff */
[----:B------:R-:W-:Y:S02]  /*1470*/  UISETP.LT.U32.AND UP0, UPT, UR15, 0x3, UPT ;  /* 0x000000030f00788c */ /* 0x000fe4000bf01070 */
[----:B------:R-:W-:Y:S02]  /*1480*/  UISETP.GE.U32.AND UP1, UPT, UR4, -0x3f, UPT ;  /* 0xffffffc10400788c */ /* 0x000fe4000bf26070 */
[----:B------:R-:W-:Y:S02]  /*1490*/  USEL UR14, UR15, 0x3, UP0 ;  /* 0x000000030f0e7887 */ /* 0x000fe40008000000 */
[----:B------:R-:W-:-:S02]  /*14a0*/  UIADD3 UR13, UPT, UPT, UR13, 0x3e, URZ ;  /* 0x0000003e0d0d7890 */ /* 0x000fc4000fffe0ff */
[----:B------:R-:W-:Y:S02]  /*14b0*/  UIADD3 UR5, UPT, UPT, UR14, -0x1, URZ ;  /* 0xffffffff0e057890 */ /* 0x000fe4000fffe0ff */
[----:B------:R-:W-:-:S03]  /*14c0*/  UIADD3 UR7, UPT, UPT, UR15, -UR14, URZ ;  /* 0x8000000e0f077290 */ /* 0x000fc6000fffe0ff */
[----:B------:R-:W-:-:S04]  /*14d0*/  @UP1 UIADD3 UR5, UPT, UPT, UR14, URZ, URZ ;  /* 0x000000ff0e051290 */ /* 0x000fc8000fffe0ff */
[----:B--2---:R-:W-:-:S12]  /*14e0*/  UIADD3 UR5, UPT, UPT, UR5, 0x1, URZ ;  /* 0x0000000105057890 */ /* 0x004fd8000fffe0ff */
.L_x_35:
[----:B------:R-:W-:Y:S01]  /*14f0*/  UISETP.NE.AND UP0, UPT, UR37, URZ, UPT ;  /* 0x000000ff2500728c */ /* 0x000fe2000bf05270 */
[----:B------:R-:W1:Y:S08]  /*1500*/  S2UR UR37, SR_CgaCtaId ;  /* 0x00000000002579c3 */ /* 0x000e700000008800 */
[----:B------:R-:W-:Y:S05]  /*1510*/  BRA.U UP0, `(.L_x_18) ;  /* 0x0000000100347547 */ /* 0x000fea000b800000 */
[----:B------:R-:W2:Y:S01]  /*1520*/  S2R R2, SR_CgaCtaId ;  /* 0x0000000000027919 */ /* 0x000ea20000008800 */
[----:B------:R-:W-:-:S04]  /*1530*/  MOV R3, 0x400 ;  /* 0x0000040000037802 */ /* 0x000fc80000000f00 */
[----:B--2---:R-:W-:Y:S02]  /*1540*/  LEA R3, R2, R3, 0x18 ;  /* 0x0000000302037211 */ /* 0x004fe400078ec0ff */
[----:B------:R-:W-:-:S03]  /*1550*/  SHF.L.U32 R2, R8, 0x1f, RZ ;  /* 0x0000001f08027819 */ /* 0x000fc600000006ff */
[----:B------:R-:W-:-:S04]  /*1560*/  IMAD R3, R10, 0x8, R3 ;  /* 0x000000080a037824 */ /* 0x000fc800078e0203 */
[----:B------:R-:W2:Y:S02]  /*1570*/  SYNCS.PHASECHK.TRANS64.TRYWAIT P0, [R3+URZ+0xd0], R2 ;  /* 0x0000d002030075a7 */ /* 0x000ea400080011ff */
[----:B--2---:R-:W-:Y:S05]  /*1580*/  @!P0 BRA `(.L_x_19) ;  /* 0x0000006800d88947 */ /* 0x004fea0003800000 */
.L_x_104:
[----:B------:R-:W-:Y:S01]  /*1590*/  VIADD R10, R10, 0x1 ;  /* 0x000000010a0a7836 */ /* 0x000fe20000000000 */
[----:B------:R2:W-:Y:S04]  /*15a0*/  SYNCS.ARRIVE.TRANS64.A1T0 RZ, [R3+URZ+0xc0], RZ ;  /* 0x0000c0ff03ff79a7 */ /* 0x0005e800081000ff */
[----:B------:R-:W-:-:S04]  /*15b0*/  ISETP.NE.AND P0, PT, R10, 0x2, PT ;  /* 0x000000020a00780c */ /* 0x000fc80003f05270 */
[----:B------:R-:W-:Y:S02]  /*15c0*/  SEL R10, R10, RZ, P0 ;  /* 0x000000ff0a0a7207 */ /* 0x000fe40000000000 */
[----:B--2---:R-:W-:-:S04]  /*15d0*/  SEL R3, RZ, 0x1, P0 ;  /* 0x00000001ff037807 */ /* 0x004fc80000000000 */
[----:B------:R-:W-:-:S07]  /*15e0*/  LOP3.LUT R8, R8, R3, RZ, 0x3c, !PT ;  /* 0x0000000308087212 */ /* 0x000fce00078e3cff */
.L_x_18:
[----:B------:R-:W-:Y:S01]  /*15f0*/  UMOV UR4, 0x400 ;  /* 0x0000040000047882 */ /* 0x000fe20000000000 */
[----:B------:R-:W-:Y:S01]  /*1600*/  SHF.L.U32 R2, R15, 0x1f, RZ ;  /* 0x0000001f0f027819 */ /* 0x000fe200000006ff */
[----:B-1----:R-:W-:Y:S01]  /*1610*/  ULEA UR4, UR37, UR4, 0x18 ;  /* 0x0000000425047291 */ /* 0x002fe2000f8ec0ff */
[----:B------:R-:W-:Y:S01]  /*1620*/  R2UR UR35, R21 ;  /* 0x00000000152372ca */ /* 0x000fe200000e0000 */
[----:B------:R-:W-:Y:S01]  /*1630*/  UISETP.GE.U32.AND UP0, UPT, UR13, 0x3f, UPT ;  /* 0x0000003f0d00788c */ /* 0x000fe2000bf06070 */
[----:B------:R-:W-:Y:S01]  /*1640*/  R2UR UR11, R20 ;  /* 0x00000000140b72ca */ /* 0x000fe200000e0000 */
[----:B------:R-:W-:Y:S01]  /*1650*/  ULEA UR8, UR6, UR4, 0x3 ;  /* 0x0000000406087291 */ /* 0x000fe2000f8e18ff */
[----:B------:R-:W-:-:S08]  /*1660*/  UMOV UR24, URZ ;  /* 0x000000ff00187c82 */ /* 0x000fd00008000000 */
[----:B------:R1:W2:Y:S01]  /*1670*/  SYNCS.PHASECHK.TRANS64.TRYWAIT P0, [UR8+0x18], R2 ;  /* 0x00001802ff0075a7 */ /* 0x0002a20008001108 */
[----:B------:R-:W-:Y:S02]  /*1680*/  USHF.L.U32 UR35, UR35, 0x7, URZ ;  /* 0x0000000723237899 */ /* 0x000fe400080006ff */
[----:B------:R-:W-:Y:S01]  /*1690*/  USHF.L.U32 UR11, UR11, 0x7, URZ ;  /* 0x000000070b0b7899 */ /* 0x000fe200080006ff */
[----:B------:R-:W-:Y:S11]  /*16a0*/  BRA.U !UP0, `(.L_x_20) ;  /* 0x0000000108a47547 */ /* 0x000ff6000b800000 */
[----:B------:R-:W-:Y:S01]  /*16b0*/  UMOV UR16, URZ ;  /* 0x000000ff00107c82 */ /* 0x000fe20008000000 */
[----:B------:R-:W-:-:S05]  /*16c0*/  UMOV UR17, UR6 ;  /* 0x0000000600117c82 */ /* 0x000fca0008000000 */
.L_x_25:
[----:B-1----:R-:W-:Y:S01]  /*16d0*/  ULEA UR33, UR17, UR4, 0x3 ;  /* 0x0000000411217291 */ /* 0x002fe2000f8e18ff */
[----:B--2---:R-:W-:Y:S01]  /*16e0*/  @!P5 MOV R3, 0x2000 ;  /* 0x000020000003d802 */ /* 0x004fe20000000f00 */
[----:B--2---:R-:W-:Y:S10]  /*16f0*/  @P0 BRA `(.L_x_21) ;  /* 0x00000000000c0947 */ /* 0x004ff40003800000 */
[----:B------:R-:W-:-:S04]  /*1700*/  SHF.L.U32 R5, R15, 0x1f, RZ ;  /* 0x0000001f0f057819 */ /* 0x000fc800000006ff */
[----:B------:R-:W2:Y:S02]  /*1710*/  SYNCS.PHASECHK.TRANS64.TRYWAIT P0, [UR33+0x18], R5 ;  /* 0x00001805ff0075a7 */ /* 0x000ea40008001121 */
[----:B--2---:R-:W-:Y:S05]  /*1720*/  @!P0 BRA `(.L_x_22) ;  /* 0x0000006800848947 */ /* 0x004fea0003800000 */
.L_x_21:
[----:B------:R2:W-:Y:S01]  /*1730*/  @!P5 SYNCS.ARRIVE.TRANS64 RZ, [UR33], R3 ;  /* 0x00000003ffffd9a7 */ /* 0x0005e20008000021 */
[----:B------:R-:W-:Y:S04]  /*1740*/  BSSY.RECONVERGENT B0, `(.L_x_23) ;  /* 0x0000003000007945 */ /* 0x000fe80003800200 */
[----:B------:R-:W-:Y:S05]  /*1750*/  @P4 BRA `(.L_x_24) ;  /* 0x0000000000044947 */ /* 0x000fea0003800000 */
[----:B------:R-:W-:Y:S05]  /*1760*/  BPT.TRAP 0x1 ;  /* 0x000000040000795c */ /* 0x000fea0000300000 */
.L_x_24:
[----:B------:R-:W-:Y:S05]  /*1770*/  BSYNC.RECONVERGENT B0 ;  /* 0x0000000000007941 */ /* 0x000fea0003800200 */
.L_x_23:
[----:B------:R-:W-:Y:S02]  /*1780*/  UIADD3 UR6, UPT, UPT, UR17, 0x1, URZ ;  /* 0x0000000111067890 */ /* 0x000fe4000fffe0ff */
[----:B------:R-:W-:Y:S02]  /*1790*/  UIADD3 UR26, UP1, UPT, UR22, 0x80, URZ ;  /* 0x00000080161a7890 */ /* 0x000fe4000ff3e0ff */
[----:B------:R-:W-:Y:S02]  /*17a0*/  UISETP.NE.AND UP0, UPT, UR6, 0x3, UPT ;  /* 0x000000030600788c */ /* 0x000fe4000bf05270 */
[----:B------:R-:W-:Y:S02]  /*17b0*/  USHF.L.U32 UR34, UR16, 0x5, URZ ;  /* 0x0000000510227899 */ /* 0x000fe400080006ff */
[----:B------:R-:W-:Y:S02]  /*17c0*/  USEL UR9, URZ, 0x1, UP0 ;  /* 0x00000001ff097887 */ /* 0x000fe40008000000 */
[----:B------:R-:W-:-:S02]  /*17d0*/  USEL UR6, UR6, URZ, UP0 ;  /* 0x000000ff06067287 */ /* 0x000fc40008000000 */
[----:B------:R-:W-:Y:S02]  /*17e0*/  UIADD3 UR20, UP0, UPT, UR22, 0x180, URZ ;  /* 0x0000018016147890 */ /* 0x000fe4000ff1e0ff */
[----:B------:R-:W-:Y:S01]  /*17f0*/  ULEA UR8, UR6, UR4, 0x3 ;  /* 0x0000000406087291 */ /* 0x000fe2000f8e18ff */
[----:B------:R-:W-:Y:S01]  /*1800*/  LOP3.LUT R15, R15, UR9, RZ, 0x3c, !PT ;  /* 0x000000090f0f7c12 */ /* 0x000fe2000f8e3cff */
[----:B------:R-:W-:Y:S02]  /*1810*/  UIADD3.X UR27, UPT, UPT, URZ, UR23, URZ, UP1, !UPT ;  /* 0x00000017ff1b7290 */ /* 0x000fe40008ffe4ff */
[----:B------:R-:W-:Y:S01]  /*1820*/  UIADD3.X UR21, UPT, UPT, URZ, UR23, URZ, UP0, !UPT ;  /* 0x00000017ff157290 */ /* 0x000fe200087fe4ff */
[----:B-1----:R-:W-:Y:S01]  /*1830*/  SHF.L.U32 R2, R15, 0x1f, RZ ;  /* 0x0000001f0f027819 */ /* 0x002fe200000006ff */
[----:B------:R-:W-:Y:S01]  /*1840*/  UMOV UR18, 0x0 ;  /* 0x0000000000127882 */ /* 0x000fe20000000000 */
[----:B------:R-:W-:Y:S01]  /*1850*/  UMOV UR19, 0x10000000 ;  /* 0x1000000000137882 */ /* 0x000fe20000000000 */
[----:B------:R-:W-:Y:S01]  /*1860*/  UMOV UR12, UR36 ;  /* 0x00000024000c7c82 */ /* 0x000fe20008000000 */
[----:B------:R1:W1:Y:S01]  /*1870*/  SYNCS.PHASECHK.TRANS64.TRYWAIT P0, [UR8+0x18], R2 ;  /* 0x00001802ff0075a7 */ /* 0x0002620008001108 */
[----:B------:R-:W-:Y:S01]  /*1880*/  ULEA UR8, UR17, UR4, 0xc ;  /* 0x0000000411087291 */ /* 0x000fe2000f8e60ff */
[----:B------:R-:W-:Y:S01]  /*1890*/  UMOV UR9, UR33 ;  /* 0x0000002100097c82 */ /* 0x000fe20008000000 */
[----:B------:R-:W-:-:S02]  /*18a0*/  UMOV UR10, UR34 ;  /* 0x00000022000a7c82 */ /* 0x000fc40008000000 */
[----:B------:R-:W-:Y:S02]  /*18b0*/  UIADD3 UR32, UPT, UPT, UR8, 0x8400, URZ ;  /* 0x0000840008207890 */ /* 0x000fe4000fffe0ff */
[----:B------:R-:W-:Y:S02]  /*18c0*/  UIADD3 UR8, UPT, UPT, UR8, 0xb400, URZ ;  /* 0x0000b40008087890 */ /* 0x000fe4000fffe0ff */
[----:B------:R-:W-:Y:S01]  /*18d0*/  UIADD3 UR16, UPT, UPT, UR16, 0x1, URZ ;  /* 0x0000000110107890 */ /* 0x000fe2000fffe0ff */
[----:B------:R-:W-:Y:S01]  /*18e0*/  UMOV UR24, UR5 ;  /* 0x0000000500187c82 */ /* 0x000fe20008000000 */
[----:B------:R-:W-:Y:S02]  /*18f0*/  UMOV UR17, UR6 ;  /* 0x0000000600117c82 */ /* 0x000fe40008000000 */
[----:B------:R-:W-:Y:S01]  /*1900*/  UISETP.NE.AND UP0, UPT, UR16, UR5, UPT ;  /* 0x000000051000728c */ /* 0x000fe2000bf05270 */
[----:B------:R1:W-:Y:S02]  /*1910*/  UTMALDG.3D [UR32], [UR26], desc[UR18] ;  /* 0x000012201a0075b4 */ /* 0x0003e40008011000 */
[----:B------:R1:W-:Y:S06]  /*1920*/  UTMALDG.3D [UR8], [UR20], desc[UR18] ;  /* 0x00001208140075b4 */ /* 0x0003ec0008011000 */
[----:B------:R-:W-:Y:S05]  /*1930*/  BRA.U UP0, `(.L_x_25) ;  /* 0xfffffffd00647547 */ /* 0x000fea000b83ffff */
.L_x_20:
[----:B-1----:R-:W-:Y:S01]  /*1940*/  ULEA UR8, UR6, UR4, 0x3 ;  /* 0x0000000406087291 */ /* 0x002fe2000f8e18ff */
[----:B------:R-:W-:Y:S01]  /*1950*/  SHF.L.U32 R2, R15, 0x1f, RZ ;  /* 0x0000001f0f027819 */ /* 0x000fe200000006ff */
[----:B------:R-:W-:Y:S01]  /*1960*/  @!P1 SYNCS.ARRIVE.TRANS64.A1T0 RZ, [UR4+0x58], RZ ;  /* 0x000058ffffff99a7 */ /* 0x000fe20008100004 */
[----:B------:R-:W-:-:S06]  /*1970*/  UISETP.GT.AND UP0, UPT, UR15, UR14, UPT ;  /* 0x0000000e0f00728c */ /* 0x000fcc000bf04270 */
[----:B--2---:R1:W2:Y:S03]  /*1980*/  SYNCS.PHASECHK.TRANS64.TRYWAIT P0, [UR8+0x18], R2 ;  /* 0x00001802ff0075a7 */ /* 0x0042a60008001108 */
[----:B------:R-:W-:Y:S05]  /*1990*/  BRA.U !UP0, `(.L_x_26) ;  /* 0x0000000108a87547 */ /* 0x000fea000b800000 */
[----:B------:R-:W-:Y:S01]  /*19a0*/  UIADD3 UR21, UPT, UPT, UR7, UR24, URZ ;  /* 0x0000001807157290 */ /* 0x000fe2000fffe0ff */
[----:B------:R-:W-:-:S11]  /*19b0*/  UMOV UR25, UR6 ;  /* 0x0000000600197c82 */ /* 0x000fd60008000000 */
.L_x_31:
[----:B-1----:R-:W-:Y:S01]  /*19c0*/  ULEA UR17, UR25, UR4, 0x3 ;  /* 0x0000000419117291 */ /* 0x002fe2000f8e18ff */
[----:B--2---:R-:W-:Y:S01]  /*19d0*/  @!P5 MOV R3, 0x2000 ;  /* 0x000020000003d802 */ /* 0x004fe20000000f00 */
[----:B--2---:R-:W-:Y:S10]  /*19e0*/  @P0 BRA `(.L_x_27) ;  /* 0x00000000000c0947 */ /* 0x004ff40003800000 */
[----:B------:R-:W-:-:S04]  /*19f0*/  SHF.L.U32 R5, R15, 0x1f, RZ ;  /* 0x0000001f0f057819 */ /* 0x000fc800000006ff */
[----:B------:R-:W2:Y:S02]  /*1a00*/  SYNCS.PHASECHK.TRANS64.TRYWAIT P0, [UR17+0x18], R5 ;  /* 0x00001805ff0075a7 */ /* 0x000ea40008001111 */
[----:B--2---:R-:W-:Y:S05]  /*1a10*/  @!P0 BRA `(.L_x_28) ;  /* 0x0000006400e08947 */ /* 0x004fea0003800000 */
.L_x_27:
[----:B------:R2:W-:Y:S01]  /*1a20*/  @!P5 SYNCS.ARRIVE.TRANS64 RZ, [UR17], R3 ;  /* 0x00000003ffffd9a7 */ /* 0x0005e20008000011 */
[----:B------:R-:W-:Y:S04]  /*1a30*/  BSSY.RECONVERGENT B0, `(.L_x_29) ;  /* 0x0000003000007945 */ /* 0x000fe80003800200 */
[----:B------:R-:W-:Y:S05]  /*1a40*/  @P4 BRA `(.L_x_30) ;  /* 0x0000000000044947 */ /* 0x000fea0003800000 */
[----:B------:R-:W-:Y:S05]  /*1a50*/  BPT.TRAP 0x1 ;  /* 0x000000040000795c */ /* 0x000fea0000300000 */
.L_x_30:
[----:B------:R-:W-:Y:S05]  /*1a60*/  BSYNC.RECONVERGENT B0 ;  /* 0x0000000000007941 */ /* 0x000fea0003800200 */
.L_x_29:
        /* <DEDUP_REMOVED lines=20> */
[----:B------:R-:W-:Y:S01]  /*1bb0*/  UIADD3 UR8, UPT, UPT, UR8, 0xb400, URZ ;  /* 0x0000b40008087890 */ /* 0x000fe2000fffe0ff */
[----:B------:R-:W-:Y:S01]  /*1bc0*/  UMOV UR9, UR17 ;  /* 0x0000001100097c82 */ /* 0x000fe20008000000 */
[----:B------:R-:W-:Y:S01]  /*1bd0*/  UMOV UR10, UR18 ;  /* 0x00000012000a7c82 */ /* 0x000fe20008000000 */
[----:B------:R-:W-:Y:S01]  /*1be0*/  UIADD3 UR24, UPT, UPT, UR24, 0x1, URZ ;  /* 0x0000000118187890 */ /* 0x000fe2000fffe0ff */
[----:B------:R-:W-:-:S03]  /*1bf0*/  UMOV UR25, UR6 ;  /* 0x0000000600197c82 */ /* 0x000fc60008000000 */
[----:B------:R1:W-:Y:S01]  /*1c00*/  UTMALDG.3D [UR16], [UR30], desc[UR26] ;  /* 0x00001a101e0075b4 */ /* 0x0003e20008011000 */
[----:B------:R-:W-:Y:S01]  /*1c10*/  UISETP.NE.AND UP0, UPT, UR24, UR21, UPT ;  /* 0x000000151800728c */ /* 0x000fe2000bf05270 */
[----:B------:R1:W-:Y:S08]  /*1c20*/  UTMALDG.3D [UR8], [UR28], desc[UR26] ;  /* 0x00001a081c0075b4 */ /* 0x0003f00008011000 */
[----:B------:R-:W-:Y:S05]  /*1c30*/  BRA.U UP0, `(.L_x_31) ;  /* 0xfffffffd00607547 */ /* 0x000fea000b83ffff */
.L_x_26:
[----:B-1----:R-:W-:Y:S01]  /*1c40*/  LEA R2, R14, UR4, 0x3 ;  /* 0x000000040e027c11 */ /* 0x002fe2000f8e18ff */
[----:B------:R-:W-:Y:S01]  /*1c50*/  NOP ;  /* 0x0000000000007918 */ /* 0x000fe20000000000 */
[----:B--2---:R-:W-:Y:S02]  /*1c60*/  SHF.L.U32 R3, R12, 0x1f, RZ ;  /* 0x0000001f0c037819 */ /* 0x004fe400000006ff */
[----:B------:R-:W-:Y:S02]  /*1c70*/  LEA R4, R14, UR4, 0x4 ;  /* 0x000000040e047c11 */ /* 0x000fe4000f8e20ff */
[----:B------:R-:W1:Y:S02]  /*1c80*/  SYNCS.PHASECHK.TRANS64.TRYWAIT P0, [R2+URZ+0x60], R3 ;  /* 0x00006003020075a7 */ /* 0x000e6400080011ff */
[----:B-1----:R-:W-:Y:S05]  /*1c90*/  @!P0 BRA `(.L_x_32) ;  /* 0x0000006400588947 */ /* 0x002fea0003800000 */
.L_x_107:
[----:B------:R-:W2:Y:S01]  /*1ca0*/  LDS.128 R4, [R4+0xf0] ;  /* 0x0000f00004047984 */ /* 0x000ea20000000c00 */
[----:B---3--:R-:W-:Y:S01]  /*1cb0*/  ISETP.GE.AND P0, PT, R72, 0x1, PT ;  /* 0x000000014800780c */ /* 0x008fe20003f06270 */
[----:B-1----:R-:W-:Y:S01]  /*1cc0*/  VIADD R2, R2, 0x70 ;  /* 0x0000007002027836 */ /* 0x002fe20000000000 */
[----:B------:R-:W-:Y:S01]  /*1cd0*/  @!PT LDS RZ, [RZ] ;  /* 0x00000000fffff984 */ /* 0x000fe20000000800 */
[----:B------:R-:W-:Y:S01]  /*1ce0*/  @!PT LDS RZ, [RZ] ;  /* 0x00000000fffff984 */ /* 0x000fe20000000800 */
[----:B------:R-:W-:Y:S01]  /*1cf0*/  @!PT LDS RZ, [RZ] ;  /* 0x00000000fffff984 */ /* 0x000fe20000000800 */
[----:B------:R-:W-:Y:S01]  /*1d00*/  @!PT LDS RZ, [RZ] ;  /* 0x00000000fffff984 */ /* 0x000fe20000000800 */
[----:B------:R1:W-:Y:S06]  /*1d10*/  MEMBAR.ALL.CTA ;  /* 0x0000000000007992 */ /* 0x0003ec0000008000 */
[----:B-1----:R-:W1:Y:S01]  /*1d20*/  FENCE.VIEW.ASYNC.S ;  /* 0x00000000000073c6 */ /* 0x002e620000000000 */
[----:B------:R-:W-:-:S04]  /*1d30*/  PRMT R2, RZ, 0x654, R2 ;  /* 0x00000654ff027816 */ /* 0x000fc80000000002 */
[----:B-1----:R1:W-:Y:S01]  /*1d40*/  SYNCS.ARRIVE.TRANS64.RED.A1T0 RZ, [R2+URZ], RZ ;  /* 0x000000ff02ff79a7 */ /* 0x0023e200081004ff */
[----:B--2---:R-:W-:-:S13]  /*1d50*/  LOP3.LUT P2, RZ, R6, 0x1, RZ, 0xc0, !PT ;  /* 0x0000000106ff7812 */ /* 0x004fda000784c0ff */
[----:B------:R-:W-:Y:S01]  /*1d60*/  @P2 SHF.R.U32.HI R3, RZ, 0x10, R5 ;  /* 0x00000010ff032819 */ /* 0x000fe20000011605 */
[----:B------:R-:W-:Y:S01]  /*1d70*/  VOTEU.ANY UP0, P2 ;  /* 0x0000000000ff7886 */ /* 0x000fe20001000100 */
[----:B------:R-:W-:Y:S02]  /*1d80*/  @P2 MOV R13, R4 ;  /* 0x00000004000d2202 */ /* 0x000fe40000000f00 */
[----:B------:R-:W-:Y:S02]  /*1d90*/  @P2 R2UR.BROADCAST UR8, R3 ;  /* 0x00000000030822ca */ /* 0x000fe400008e0000 */
[----:B------:R-:W-:-:S11]  /*1da0*/  @P2 LOP3.LUT R11, R5, 0xffff, RZ, 0xc0, !PT ;  /* 0x0000ffff050b2812 */ /* 0x000fd600078ec0ff */
[----:B------:R-:W-:Y:S01]  /*1db0*/  @UP0 UMOV UR36, UR8 ;  /* 0x0000000800240c82 */ /* 0x000fe20008000000 */
[----:B-1----:R-:W-:Y:S05]  /*1dc0*/  @!P0 BRA `(.L_x_33) ;  /* 0x0000000000b88947 */ /* 0x002fea0003800000 */
[----:B------:R-:W4:Y:S01]  /*1dd0*/  LDC.64 R4, c[0x0][0xb18] ;  /* 0x0002c600ff047b82 */ /* 0x000f220000000a00 */
[----:B------:R-:W-:-:S07]  /*1de0*/  ISETP.NE.AND P3, PT, R72, 0x1, PT ;  /* 0x000000014800780c */ /* 0x000fce0003f65270 */
[----:B------:R-:W1:Y:S08]  /*1df0*/  LDC.64 R6, c[0x0][0xb10] ;  /* 0x0002c400ff067b82 */ /* 0x000e700000000a00 */
[----:B------:R-:W2:Y:S08]  /*1e00*/  LDC R16, c[0x0][0xb20] ;  /* 0x0002c800ff107b82 */ /* 0x000eb00000000800 */
[----:B------:R-:W3:Y:S01]  /*1e10*/  LDC R18, c[0x0][0xb0c] ;  /* 0x0002c300ff127b82 */ /* 0x000ee20000000800 */
[----:B----4-:R-:W-:Y:S01]  /*1e20*/  IMAD.HI.U32 R17, R0, R5, RZ ;  /* 0x0000000500117227 */ /* 0x010fe200078e00ff */
[----:B------:R-:W-:-:S03]  /*1e30*/  ISETP.NE.AND P0, PT, R4, 0x1, PT ;  /* 0x000000010400780c */ /* 0x000fc60003f05270 */
[----:B------:R-:W-:-:S03]  /*1e40*/  IMAD.HI.U32 R5, R11, R5, RZ ;  /* 0x000000050b057227 */ /* 0x000fc600078e00ff */
[----:B------:R-:W4:Y:S01]  /*1e50*/  LDC.64 R2, c[0x0][0xb28] ;  /* 0x0002ca00ff027b82 */ /* 0x000f220000000a00 */
[----:B-1----:R-:W-:-:S04]  /*1e60*/  IMAD.HI.U32 R20, R9, R6, RZ ;  /* 0x0000000609147227 */ /* 0x002fc800078e00ff */
[----:B------:R-:W-:Y:S01]  /*1e70*/  IMAD.HI.U32 R22, R13, R6, RZ ;  /* 0x000000060d167227 */ /* 0x000fe200078e00ff */
[----:B------:R-:W-:Y:S02]  /*1e80*/  SHF.R.U32.HI R20, RZ, R7, R20 ;  /* 0x00000007ff147219 */ /* 0x000fe40000011614 */
[-C--:B--2---:R-:W-:Y:S02]  /*1e90*/  SHF.R.U32.HI R17, RZ, R16.reuse, R17 ;  /* 0x00000010ff117219 */ /* 0x084fe40000011611 */
[----:B------:R-:W-:Y:S02]  /*1ea0*/  SHF.R.U32.HI R16, RZ, R16, R5 ;  /* 0x00000010ff107219 */ /* 0x000fe40000011605 */
[----:B------:R-:W-:Y:S02]  /*1eb0*/  SEL R17, R0, R17, !P0 ;  /* 0x0000001100117207 */ /* 0x000fe40004000000 */
[----:B------:R-:W-:Y:S02]  /*1ec0*/  SHF.R.U32.HI R22, RZ, R7, R22 ;  /* 0x00000007ff167219 */ /* 0x000fe40000011616 */
[----:B---3--:R-:W-:-:S02]  /*1ed0*/  ISETP.NE.AND P1, PT, R18, 0x1, PT ;  /* 0x000000011200780c */ /* 0x008fc40003f25270 */
[----:B------:R-:W-:Y:S02]  /*1ee0*/  SEL R5, R11, R16, !P0 ;  /* 0x000000100b057207 */ /* 0x000fe40004000000 */
[----:B------:R-:W-:Y:S02]  /*1ef0*/  SEL R19, R9, R20, !P1 ;  /* 0x0000001409137207 */ /* 0x000fe40004800000 */
[----:B------:R-:W-:Y:S01]  /*1f00*/  SEL R7, R13, R22, !P1 ;  /* 0x000000160d077207 */ /* 0x000fe20004800000 */
[----:B----4-:R-:W-:-:S04]  /*1f10*/  IMAD.HI.U32 R20, R17, R2, RZ ;  /* 0x0000000211147227 */ /* 0x010fc800078e00ff */
[----:B------:R-:W-:Y:S01]  /*1f20*/  IMAD.HI.U32 R6, R19, R2, RZ ;  /* 0x0000000213067227 */ /* 0x000fe200078e00ff */
[----:B------:R-:W-:-:S04]  /*1f30*/  @P3 SHF.R.U32.HI R17, RZ, R3, R20 ;  /* 0x00000003ff113219 */ /* 0x000fc80000011614 */
        /* <DEDUP_REMOVED lines=8> */
[----:B------:R-:W-:-:S04]  /*1fc0*/  @!P0 IMAD.HI.U32 R16, R7, R2, RZ ;  /* 0x0000000207108227 */ /* 0x000fc800078e00ff */
[----:B------:R-:W-:Y:S01]  /*1fd0*/  IMAD.MOV R2, RZ, RZ, -R6 ;  /* 0x000000ffff027224 */ /* 0x000fe200078e0a06 */
[----:B------:R-:W-:-:S03]  /*1fe0*/  @!P0 SHF.R.U32.HI R16, RZ, R3, R16 ;  /* 0x00000003ff108219 */ /* 0x000fc60000011610 */
[----:B------:R-:W-:Y:S01]  /*1ff0*/  IMAD R2, R72, R2, R5 ;  /* 0x0000000248027224 */ /* 0x000fe200078e0205 */
[----:B------:R-:W-:Y:S02]  /*2000*/  @!P0 SEL R3, R7, R16, !P3 ;  /* 0x0000001007038207 */ /* 0x000fe40005800000 */
[----:B------:R-:W-:-:S03]  /*2010*/  IADD3 R16, PT, PT, -R5, RZ, RZ ;  /* 0x000000ff05107210 */ /* 0x000fc60007ffe1ff */
[--C-:B------:R-:W-:Y:S02]  /*2020*/  @!P0 IMAD.IADD R6, R6, 0x1, -R3.reuse ;  /* 0x0000000106068824 */ /* 0x100fe400078e0a03 */
[----:B------:R-:W-:Y:S01]  /*2030*/  @!P0 IMAD R3, R2, R19, R3 ;  /* 0x0000001302038224 */ /* 0x000fe200078e0203 */
[----:B------:R-:W-:Y:S01]  /*2040*/  IADD3 R2, PT, PT, -R7, RZ, RZ ;  /* 0x000000ff07027210 */ /* 0x000fe20007ffe1ff */
[----:B------:R-:W-:Y:S02]  /*2050*/  @!P0 IMAD R5, R72, R6, R7 ;  /* 0x0000000648058224 */ /* 0x000fe400078e0207 */
[----:B------:R-:W-:Y:S02]  /*2060*/  IMAD R11, R4, R16, R11 ;  /* 0x00000010040b7224 */ /* 0x000fe400078e020b */
[----:B------:R-:W-:Y:S02]  /*2070*/  @!P0 IMAD.MOV.U32 R7, RZ, RZ, R3 ;  /* 0x000000ffff078224 */ /* 0x000fe400078e0003 */
[----:B------:R-:W-:-:S02]  /*2080*/  IMAD R2, R18, R2, R13 ;  /* 0x0000000212027224 */ /* 0x000fc400078e020d */
[----:B------:R-:W-:Y:S02]  /*2090*/  IMAD R11, R5, R4, R11 ;  /* 0x00000004050b7224 */ /* 0x000fe400078e020b */
[----:B------:R-:W-:Y:S02]  /*20a0*/  IMAD R13, R7, R18, R2 ;  /* 0x00000012070d7224 */ /* 0x000fe400078e0202 */
.L_x_33:
[----:B------:R-:W1:Y:S02]  /*20b0*/  LDCU UR8, c[0x0][0xb30] ;  /* 0x00016600ff0877ac */ /* 0x000e640008000800 */
[----:B-1----:R-:W-:-:S09]  /*20c0*/  UISETP.NE.AND UP0, UPT, UR8, 0x1, UPT ;  /* 0x000000010800788c */ /* 0x002fd2000bf05270 */
[----:B------:R-:W-:Y:S05]  /*20d0*/  BRA.U UP0, `(.L_x_34) ;  /* 0x0000000100407547 */ /* 0x000fea000b800000 */
[----:B------:R-:W1:Y:S08]  /*20e0*/  LDC.64 R4, c[0x0][0xb10] ;  /* 0x0002c400ff047b82 */ /* 0x000e700000000a00 */
[----:B------:R-:W2:Y:S08]  /*20f0*/  LDC.64 R2, c[0x0][0xb18] ;  /* 0x0002c600ff027b82 */ /* 0x000eb00000000a00 */
[----:B------:R-:W3:Y:S08]  /*2100*/  LDC R6, c[0x0][0xb20] ;  /* 0x0002c800ff067b82 */ /* 0x000ef00000000800 */
[----:B------:R-:W4:Y:S01]  /*2110*/  LDC R16, c[0x0][0xb0c] ;  /* 0x0002c300ff107b82 */ /* 0x000f220000000800 */
[----:B-1----:R-:W-:-:S05]  /*2120*/  IMAD.HI.U32 R4, R13, R4, RZ ;  /* 0x000000040d047227 */ /* 0x002fca00078e00ff */
[----:B------:R-:W-:Y:S01]  /*2130*/  SHF.R.U32.HI R4, RZ, R5, R4 ;  /* 0x00000005ff047219 */ /* 0x000fe20000011604 */
[----:B--2---:R-:W-:Y:S01]  /*2140*/  IMAD.HI.U32 R3, R11, R3, RZ ;  /* 0x000000030b037227 */ /* 0x004fe200078e00ff */
[----:B------:R-:W-:-:S04]  /*2150*/  ISETP.NE.AND P0, PT, R2, 0x1, PT ;  /* 0x000000010200780c */ /* 0x000fc80003f05270 */
[----:B---3--:R-:W-:-:S04]  /*2160*/  SHF.R.U32.HI R6, RZ, R6, R3 ;  /* 0x00000006ff067219 */ /* 0x008fc80000011603 */
[----:B------:R-:W-:Y:S02]  /*2170*/  SEL R3, R11, R6, !P0 ;  /* 0x000000060b037207 */ /* 0x000fe40004000000 */
[----:B----4-:R-:W-:-:S04]  /*2180*/  ISETP.NE.AND P1, PT, R16, 0x1, PT ;  /* 0x000000011000780c */ /* 0x010fc80003f25270 */
[----:B------:R-:W-:-:S05]  /*2190*/  SEL R4, R13, R4, !P1 ;  /* 0x000000040d047207 */ /* 0x000fca0004800000 */
[----:B------:R-:W-:Y:S02]  /*21a0*/  IMAD.IADD R5, R3, 0x1, -R4 ;  /* 0x0000000103057824 */ /* 0x000fe400078e0a04 */
[----:B------:R-:W-:Y:S02]  /*21b0*/  IMAD.IADD R3, R4, 0x1, -R3 ;  /* 0x0000000104037824 */ /* 0x000fe400078e0a03 */
[----:B------:R-:W-:Y:S02]  /*21c0*/  IMAD R13, R5, R16, R13 ;  /* 0x00000010050d7224 */ /* 0x000fe400078e020d */
[----:B------:R-:W-:-:S07]  /*21d0*/  IMAD R11, R3, R2, R11 ;  /* 0x00000002030b7224 */ /* 0x000fce00078e020b */
.L_x_34:
[----:B------:R-:W-:Y:S01]  /*21e0*/  VIADD R14, R14, 0x1 ;  /* 0x000000010e0e7836 */ /* 0x000fe20000000000 */
[----:B------:R-:W-:Y:S01]  /*21f0*/  PLOP3.LUT P1, PT, PT, PT, PT, 0x80, 0x8 ;  /* 0x000000000008781c */ /* 0x000fe20003f2f070 */
[----:B------:R-:W-:Y:S02]  /*2200*/  IMAD.IADD R21, R13, 0x1, R152 ;  /* 0x000000010d157824 */ /* 0x000fe400078e0298 */
[----:B------:R-:W-:Y:S01]  /*2210*/  IMAD.IADD R20, R11, 0x1, R150 ;  /* 0x000000010b147824 */ /* 0x000fe200078e0296 */
[----:B------:R-:W-:-:S04]  /*2220*/  ISETP.NE.AND P0, PT, R14, 0x2, PT ;  /* 0x000000020e00780c */ /* 0x000fc80003f05270 */
[----:B------:R-:W-:Y:S02]  /*2230*/  SEL R3, RZ, 0x1, P0 ;  /* 0x00000001ff037807 */ /* 0x000fe40000000000 */
[----:B------:R-:W-:Y:S02]  /*2240*/  SEL R14, R14, RZ, P0 ;  /* 0x000000ff0e0e7207 */ /* 0x000fe40000000000 */
[----:B------:R-:W-:Y:S01]  /*2250*/  LOP3.LUT R12, R12, R3, RZ, 0x3c, !PT ;  /* 0x000000030c0c7212 */ /* 0x000fe200078e3cff */
[----:B------:R-:W-:Y:S06]  /*2260*/  @P2 BRA `(.L_x_35) ;  /* 0xfffffff000a02947 */ /* 0x000fec000383ffff */
[----:B------:R-:W-:Y:S01]  /*2270*/  UIADD3 UR4, UPT, UPT, UR4, 0x18, URZ ;  /* 0x0000001804047890 */ /* 0x000fe2000fffe0ff */
[----:B------:R-:W-:-:S03]  /*2280*/  SHF.L.U32 R3, R15, 0x1f, RZ ;  /* 0x0000001f0f037819 */ /* 0x000fc600000006ff */
[----:B------:R-:W-:-:S09]  /*2290*/  ULEA UR5, UR6, UR4, 0x3 ;  /* 0x0000000406057291 */ /* 0x000fd2000f8e18ff */
[----:B------:R-:W1:Y:S02]  /*22a0*/  SYNCS.PHASECHK.TRANS64.TRYWAIT P0, [UR5], R3 ;  /* 0x00000003ff0075a7 */ /* 0x000e640008001105 */
[----:B-1----:R-:W-:Y:S05]  /*22b0*/  @!P0 BRA `(.L_x_36) ;  /* 0x0000005c00e48947 */ /* 0x002fea0003800000 */
.L_x_109:
[----:B------:R-:W-:-:S04]  /*22c0*/  UIADD3 UR6, UPT, UPT, UR6, 0x1, URZ ;  /* 0x0000000106067890 */ /* 0x000fc8000fffe0ff */
[----:B------:R-:W-:-:S04]  /*22d0*/  UISETP.NE.AND UP0, UPT, UR6, 0x3, UPT ;  /* 0x000000030600788c */ /* 0x000fc8000bf05270 */
[----:B------:R-:W-:Y:S02]  /*22e0*/  USEL UR7, URZ, 0x1, UP0 ;  /* 0x00000001ff077887 */ /* 0x000fe40008000000 */
[----:B------:R-:W-:-:S04]  /*22f0*/  USEL UR6, UR6, URZ, UP0 ;  /* 0x000000ff06067287 */ /* 0x000fc80008000000 */
[----:B------:R-:W-:Y:S01]  /*2300*/  ULEA UR5, UR6, UR4, 0x3 ;  /* 0x0000000406057291 */ /* 0x000fe2000f8e18ff */
[----:B------:R-:W-:-:S04]  /*2310*/  LOP3.LUT R15, R15, UR7, RZ, 0x3c, !PT ;  /* 0x000000070f0f7c12 */ /* 0x000fc8000f8e3cff */
[----:B-1----:R-:W-:-:S04]  /*2320*/  SHF.L.U32 R3, R15, 0x1f, RZ ;  /* 0x0000001f0f037819 */ /* 0x002fc800000006ff */
[----:B------:R-:W1:Y:S02]  /*2330*/  SYNCS.PHASECHK.TRANS64.TRYWAIT P0, [UR5], R3 ;  /* 0x00000003ff0075a7 */ /* 0x000e640008001105 */
[----:B-1----:R-:W-:Y:S05]  /*2340*/  @!P0 BRA `(.L_x_37) ;  /* 0x0000005c00d88947 */ /* 0x002fea0003800000 */
.L_x_111:
[----:B------:R-:W-:-:S04]  /*2350*/  UIADD3 UR6, UPT, UPT, UR6, 0x1, URZ ;  /* 0x0000000106067890 */ /* 0x000fc8000fffe0ff */
[----:B------:R-:W-:-:S04]  /*2360*/  UISETP.NE.AND UP0, UPT, UR6, 0x3, UPT ;  /* 0x000000030600788c */ /* 0x000fc8000bf05270 */
[----:B------:R-:W-:Y:S02]  /*2370*/  USEL UR5, URZ, 0x1, UP0 ;  /* 0x00000001ff057887 */ /* 0x000fe40008000000 */
[----:B------:R-:W-:-:S04]  /*2380*/  USEL UR6, UR6, URZ, UP0 ;  /* 0x000000ff06067287 */ /* 0x000fc80008000000 */
[----:B------:R-:W-:Y:S01]  /*2390*/  ULEA UR6, UR6, UR4, 0x3 ;  /* 0x0000000406067291 */ /* 0x000fe2000f8e18ff */
[----:B-1----:R-:W-:-:S04]  /*23a0*/  LOP3.LUT R3, R15, UR5, RZ, 0x3c, !PT ;  /* 0x000000050f037c12 */ /* 0x002fc8000f8e3cff */
[----:B------:R-:W-:Y:S01]  /*23b0*/  SHF.L.U32 R3, R3, 0x1f, RZ ;  /* 0x0000001f03037819 */ /* 0x000fe200000006ff */
[----:B----4-:R-:W-:-:S07]  /*23c0*/  IMAD.U32 R0, RZ, RZ, UR6 ;  /* 0x00000006ff007e24 */ /* 0x010fce000f8e00ff */
.L_x_38:
[----:B-1----:R1:W2:Y:S02]  /*23d0*/  SYNCS.PHASECHK.TRANS64.TRYWAIT P0, [R0+URZ], R3 ;  /* 0x00000003000075a7 */ /* 0x0022a400080011ff */
[----:B--2---:R-:W-:Y:S05]  /*23e0*/  @!P0 NANOSLEEP.SYNCS 0x989680 ;  /* 0x009896800000895d */ /* 0x004fea0003900000 */
[----:B------:R-:W2:Y:S02]  /*23f0*/  @!P0 SYNCS.PHASECHK.TRANS64 P0, [R0+URZ], R3 ;  /* 0x00000003000085a7 */ /* 0x000ea400080010ff */
[----:B--2---:R-:W-:Y:S05]  /*2400*/  @P0 EXIT ;  /* 0x000000000000094d */ /* 0x004fea0003800000 */
[----:B------:R-:W-:Y:S05]  /*2410*/  BRA `(.L_x_38) ;  /* 0xfffffffc00ec7947 */ /* 0x000fea000383ffff */
.L_x_17:
[----:B------:R-:W-:-:S04]  /*2420*/  UISETP.NE.AND UP1, UPT, UR37, URZ, UPT ;  /* 0x000000ff2500728c */ /* 0x000fc8000bf25270 */
[----:B------:R-:W-:-:S09]  /*2430*/  UISETP.NE.OR UP1, UPT, UR8, 0x1, UP1 ;  /* 0x000000010800788c */ /* 0x000fd20008f25670 */
[----:B------:R-:W-:Y:S05]  /*2440*/  BRA.U UP1, `(.L_x_39) ;  /* 0x0000000501487547 */ /* 0x000fea000b800000 */
[----:B------:R-:W-:Y:S01]  /*2450*/  ISETP.NE.AND P2, PT, R2, RZ, PT ;  /* 0x000000ff0200720c */ /* 0x000fe20003f45270 */
[----:B------:R-:W-:Y:S01]  /*2460*/  IMAD.MOV.U32 R12, RZ, RZ, 0x1 ;  /* 0x00000001ff0c7424 */ /* 0x000fe200078e00ff */
[----:B------:R-:W-:Y:S02]  /*2470*/  CS2R R10, SRZ ;  /* 0x00000000000a7805 */ /* 0x000fe4000001ff00 */
[----:B------:R-:W-:Y:S01]  /*2480*/  CS2R R8, SRZ ;  /* 0x0000000000087805 */ /* 0x000fe2000001ff00 */
[----:B------:R-:W-:Y:S01]  /*2490*/  UMOV UR4, 0x400 ;  /* 0x0000040000047882 */ /* 0x000fe20000000000 */
[----:B------:R-:W-:Y:S01]  /*24a0*/  UMOV UR6, URZ ;  /* 0x000000ff00067c82 */ /* 0x000fe20008000000 */
[----:B------:R-:W-:-:S12]  /*24b0*/  ULEA UR37, UR37, UR4, 0x18 ;  /* 0x0000000425257291 */ /* 0x000fd8000f8ec0ff */
.L_x_43:
[----:B------:R-:W-:Y:S02]  /*24c0*/  LEA R0, R8, UR37, 0x3 ;  /* 0x0000002508007c11 */ /* 0x000fe4000f8e18ff */
[----:B------:R-:W-:-:S03]  /*24d0*/  SHF.L.U32 R5, R9, 0x1f, RZ ;  /* 0x0000001f09057819 */ /* 0x000fc600000006ff */
[----:B------:R-:W-:Y:S01]  /*24e0*/  VIADD R4, R0, 0xd0 ;  /* 0x000000d000047836 */ /* 0x000fe20000000000 */
[----:B------:R-:W1:Y:S02]  /*24f0*/  SYNCS.PHASECHK.TRANS64.TRYWAIT P0, [R0+URZ+0xc0], R5 ;  /* 0x0000c005000075a7 */ /* 0x000e6400080011ff */
[----:B-1----:R-:W-:Y:S05]  /*2500*/  @!P0 BRA `(.L_x_40) ;  /* 0x0000005c00808947 */ /* 0x002fea0003800000 */
.L_x_112:
[----:B------:R-:W-:Y:S01]  /*2510*/  ULEA UR5, UR6, UR37, 0x3 ;  /* 0x0000002506057291 */ /* 0x000fe2000f8e18ff */
[----:B------:R-:W-:Y:S02]  /*2520*/  PRMT R4, RZ, 0x654, R4 ;  /* 0x00000654ff047816 */ /* 0x000fe40000000004 */
[----:B-1----:R-:W-:Y:S01]  /*2530*/  SHF.L.U32 R5, R12, 0x1f, RZ ;  /* 0x0000001f0c057819 */ /* 0x002fe200000006ff */
[----:B------:R-:W-:Y:S01]  /*2540*/  UIADD3 UR4, UPT, UPT, UR5, 0x60, URZ ;  /* 0x0000006005047890 */ /* 0x000fe2000fffe0ff */
[----:B------:R1:W-:Y:S05]  /*2550*/  SYNCS.ARRIVE.TRANS64.RED.A1T0 RZ, [R4+URZ], RZ ;  /* 0x000000ff04ff79a7 */ /* 0x0003ea00081004ff */
[----:B------:R-:W-:Y:S01]  /*2560*/  IMAD.U32 R7, RZ, RZ, UR4 ;  /* 0x00000004ff077e24 */ /* 0x000fe2000f8e00ff */
[----:B------:R-:W2:Y:S04]  /*2570*/  SYNCS.PHASECHK.TRANS64.TRYWAIT P0, [UR5+0x70], R5 ;  /* 0x00007005ff0075a7 */ /* 0x000ea80008001105 */
[----:B------:R-:W-:Y:S01]  /*2580*/  PRMT R6, R2, 0x654, R7 ;  /* 0x0000065402067816 */ /* 0x000fe20000000007 */
[----:B-1----:R-:W-:Y:S01]  /*2590*/  @!P2 IMAD.MOV.U32 R4, RZ, RZ, 0x10 ;  /* 0x00000010ff04a424 */ /* 0x002fe200078e00ff */
[----:B--2---:R-:W-:Y:S06]  /*25a0*/  @!P0 BRA `(.L_x_41) ;  /* 0x0000005c006c8947 */ /* 0x004fec0003800000 */
.L_x_114:
[----:B------:R-:W-:Y:S01]  /*25b0*/  ULEA UR4, UR6, UR37, 0x4 ;  /* 0x0000002506047291 */ /* 0x000fe2000f8e20ff */
[----:B------:R-:W-:Y:S01]  /*25c0*/  SEL R3, R6, R3, !P2 ;  /* 0x0000000306037207 */ /* 0x000fe20005000000 */
[----:B------:R-:W-:Y:S01]  /*25d0*/  UIADD3 UR5, UPT, UPT, UR5, 0x60, URZ ;  /* 0x0000006005057890 */ /* 0x000fe2000fffe0ff */
[----:B-1----:R-:W-:Y:S01]  /*25e0*/  LEA R0, R11, UR37, 0x3 ;  /* 0x000000250b007c11 */ /* 0x002fe2000f8e18ff */
[----:B------:R-:W-:Y:S01]  /*25f0*/  UIADD3 UR4, UPT, UPT, UR4, 0xf0, URZ ;  /* 0x000000f004047890 */ /* 0x000fe2000fffe0ff */
[----:B------:R-:W-:Y:S01]  /*2600*/  SHF.L.U32 R5, R10, 0x1f, RZ ;  /* 0x0000001f0a057819 */ /* 0x000fe200000006ff */
[----:B------:R1:W-:Y:S01]  /*2610*/  @!P2 SYNCS.ARRIVE.TRANS64.RED RZ, [R3+URZ], R4 ;  /* 0x0000000403ffa9a7 */ /* 0x0003e200080004ff */
[----:B------:R-:W-:Y:S01]  /*2620*/  UIADD3 UR6, UPT, UPT, UR6, 0x1, URZ ;  /* 0x0000000106067890 */ /* 0x000fe2000fffe0ff */
[----:B------:R-:W-:-:S03]  /*2630*/  VIADD R8, R8, 0x1 ;  /* 0x0000000108087836 */ /* 0x000fc60000000000 */
[----:B------:R-:W-:Y:S02]  /*2640*/  UISETP.NE.AND UP0, UPT, UR6, 0x2, UPT ;  /* 0x000000020600788c */ /* 0x000fe4000bf05270 */
[----:B------:R-:W-:Y:S06]  /*2650*/  UGETNEXTWORKID.BROADCAST [UR4], [UR5] ;  /* 0x00000000040073ca */ /* 0x000fec0008000100 */
[----:B------:R-:W-:Y:S01]  /*2660*/  USEL UR4, URZ, 0x1, UP0 ;  /* 0x00000001ff047887 */ /* 0x000fe20008000000 */
[----:B------:R-:W-:Y:S01]  /*2670*/  ISETP.NE.AND P0, PT, R8, 0x2, PT ;  /* 0x000000020800780c */ /* 0x000fe20003f05270 */
[----:B------:R-:W-:Y:S01]  /*2680*/  USEL UR6, UR6, URZ, UP0 ;  /* 0x000000ff06067287 */ /* 0x000fe20008000000 */
[----:B------:R-:W2:Y:S03]  /*2690*/  SYNCS.PHASECHK.TRANS64.TRYWAIT P1, [R0+URZ+0x60], R5 ;  /* 0x00006005000075a7 */ /* 0x000ea600080211ff */
[----:B------:R-:W-:Y:S01]  /*26a0*/  LOP3.LUT R12, R12, UR4, RZ, 0x3c, !PT ;  /* 0x000000040c0c7c12 */ /* 0x000fe2000f8e3cff */
[----:B-12---:R-:W-:Y:S07]  /*26b0*/  @!P1 BRA `(.L_x_42) ;  /* 0x0000005c00409947 */ /* 0x006fee0003800000 */
.L_x_115:
[C---:B------:R-:W-:Y:S01]  /*26c0*/  LEA R4, R11.reuse, UR37, 0x4 ;  /* 0x000000250b047c11 */ /* 0x040fe2000f8e20ff */
[----:B-1----:R-:W-:Y:S01]  /*26d0*/  VIADD R0, R0, 0x70 ;  /* 0x0000007000007836 */ /* 0x002fe20000000000 */
[----:B------:R-:W-:Y:S01]  /*26e0*/  SEL R8, R8, RZ, P0 ;  /* 0x000000ff08087207 */ /* 0x000fe20000000000 */
[----:B------:R-:W-:-:S03]  /*26f0*/  VIADD R11, R11, 0x1 ;  /* 0x000000010b0b7836 */ /* 0x000fc60000000000 */
[----:B------:R-:W1:Y:S01]  /*2700*/  LDS.128 R4, [R4+0xf0] ;  /* 0x0000f00004047984 */ /* 0x000e620000000c00 */
[----:B------:R-:W-:Y:S02]  /*2710*/  PRMT R0, RZ, 0x654, R0 ;  /* 0x00000654ff007816 */ /* 0x000fe40000000000 */
[C---:B------:R-:W-:Y:S01]  /*2720*/  ISETP.NE.AND P1, PT, R11.reuse, 0x2, PT ;  /* 0x000000020b00780c */ /* 0x040fe20003f25270 */
[----:B------:R-:W-:Y:S01]  /*2730*/  @!PT LDS RZ, [RZ] ;  /* 0x00000000fffff984 */ /* 0x000fe20000000800 */
[----:B------:R-:W-:Y:S01]  /*2740*/  @!PT LDS RZ, [RZ] ;  /* 0x00000000fffff984 */ /* 0x000fe20000000800 */
[----:B------:R-:W-:Y:S01]  /*2750*/  @!PT LDS RZ, [RZ] ;  /* 0x00000000fffff984 */ /* 0x000fe20000000800 */
[----:B------:R-:W-:Y:S01]  /*2760*/  @!PT LDS RZ, [RZ] ;  /* 0x00000000fffff984 */ /* 0x000fe20000000800 */
[----:B------:R2:W-:Y:S06]  /*2770*/  MEMBAR.ALL.CTA ;  /* 0x0000000000007992 */ /* 0x0005ec0000008000 */
[----:B--2---:R-:W2:Y:S01]  /*2780*/  FENCE.VIEW.ASYNC.S ;  /* 0x00000000000073c6 */ /* 0x004ea20000000000 */
[----:B------:R-:W-:Y:S01]  /*2790*/  SEL R11, R11, RZ, P1 ;  /* 0x000000ff0b0b7207 */ /* 0x000fe20000800000 */
[----:B--2---:R2:W-:Y:S01]  /*27a0*/  SYNCS.ARRIVE.TRANS64.RED.A1T0 RZ, [R0+URZ], RZ ;  /* 0x000000ff00ff79a7 */ /* 0x0045e200081004ff */
[----:B-1----:R-:W-:-:S02]  /*27b0*/  LOP3.LUT P3, RZ, R6, 0x1, RZ, 0xc0, !PT ;  /* 0x0000000106ff7812 */ /* 0x002fc4000786c0ff */
[----:B------:R-:W-:-:S04]  /*27c0*/  SEL R5, RZ, 0x1, P1 ;  /* 0x00000001ff057807 */ /* 0x000fc80000800000 */
[----:B------:R-:W-:Y:S02]  /*27d0*/  LOP3.LUT R10, R10, R5, RZ, 0x3c, !PT ;  /* 0x000000050a0a7212 */ /* 0x000fe400078e3cff */
[----:B--2---:R-:W-:-:S04]  /*27e0*/  SEL R0, RZ, 0x1, P0 ;  /* 0x00000001ff007807 */ /* 0x004fc80000000000 */
[----:B------:R-:W-:Y:S01]  /*27f0*/  LOP3.LUT R9, R9, R0, RZ, 0x3c, !PT ;  /* 0x0000000009097212 */ /* 0x000fe200078e3cff */
[----:B------:R-:W-:Y:S06]  /*2800*/  @P3 BRA `(.L_x_43) ;  /* 0xfffffffc002c3947 */ /* 0x000fec000383ffff */
[----:B------:R-:W-:Y:S01]  /*2810*/  ULEA UR5, UR6, UR37, 0x3 ;  /* 0x0000002506057291 */ /* 0x000fe2000f8e18ff */
[----:B------:R-:W-:-:S08]  /*2820*/  SHF.L.U32 R3, R12, 0x1f, RZ ;  /* 0x0000001f0c037819 */ /* 0x000fd000000006ff */
[----:B------:R-:W1:Y:S02]  /*2830*/  SYNCS.PHASECHK.TRANS64 P0, [UR5+0x70], R3 ;  /* 0x00007003ff0075a7 */ /* 0x000e640008001005 */
[----:B-1----:R-:W-:Y:S05]  /*2840*/  @P0 BRA `(.L_x_44) ;  /* 0x0000000000080947 */ /* 0x002fea0003800000 */
[----:B------:R-:W1:Y:S02]  /*2850*/  SYNCS.PHASECHK.TRANS64.TRYWAIT P0, [UR5+0x70], R3 ;  /* 0x00007003ff0075a7 */ /* 0x000e640008001105 */
[----:B-1----:R-:W-:Y:S05]  /*2860*/  @!P0 BRA `(.L_x_45) ;  /* 0x0000005800e88947 */ /* 0x002fea0003800000 */
.L_x_44:
[----:B------:R-:W-:-:S04]  /*2870*/  UIADD3 UR4, UPT, UPT, UR6, 0x1, URZ ;  /* 0x0000000106047890 */ /* 0x000fc8000fffe0ff */
[----:B------:R-:W-:-:S04]  /*2880*/  UISETP.NE.AND UP0, UPT, UR4, 0x2, UPT ;  /* 0x000000020400788c */ /* 0x000fc8000bf05270 */
[----:B------:R-:W-:Y:S02]  /*2890*/  USEL UR7, URZ, 0x1, UP0 ;  /* 0x00000001ff077887 */ /* 0x000fe40008000000 */
[----:B------:R-:W-:-:S04]  /*28a0*/  USEL UR4, UR4, URZ, UP0 ;  /* 0x000000ff04047287 */ /* 0x000fc80008000000 */
[----:B------:R-:W-:Y:S01]  /*28b0*/  ULEA UR4, UR4, UR37, 0x3 ;  /* 0x0000002504047291 */ /* 0x000fe2000f8e18ff */
[----:B-1----:R-:W-:-:S04]  /*28c0*/  LOP3.LUT R3, R12, UR7, RZ, 0x3c, !PT ;  /* 0x000000070c037c12 */ /* 0x002fc8000f8e3cff */
[----:B------:R-:W-:-:S04]  /*28d0*/  SHF.L.U32 R0, R3, 0x1f, RZ ;  /* 0x0000001f03007819 */ /* 0x000fc800000006ff */
[----:B------:R-:W1:Y:S02]  /*28e0*/  SYNCS.PHASECHK.TRANS64 P0, [UR4+0x70], R0 ;  /* 0x00007000ff0075a7 */ /* 0x000e640008001004 */
[----:B-1----:R-:W-:Y:S05]  /*28f0*/  @P0 EXIT ;  /* 0x000000000000094d */ /* 0x002fea0003800000 */
[----:B------:R-:W-:Y:S02]  /*2900*/  SHF.L.U32 R3, R3, 0x1f, RZ ;  /* 0x0000001f03037819 */ /* 0x000fe400000006ff */
[----:B------:R-:W-:-:S07]  /*2910*/  MOV R0, UR4 ;  /* 0x0000000400007c02 */ /* 0x000fce0008000f00 */
.L_x_46:
[----:B-1----:R1:W2:Y:S02]  /*2920*/  SYNCS.PHASECHK.TRANS64.TRYWAIT P0, [R0+URZ+0x70], R3 ;  /* 0x00007003000075a7 */ /* 0x0022a400080011ff */
[----:B--2---:R-:W-:Y:S05]  /*2930*/  @!P0 NANOSLEEP.SYNCS 0x989680 ;  /* 0x009896800000895d */ /* 0x004fea0003900000 */
[----:B------:R-:W2:Y:S02]  /*2940*/  @!P0 SYNCS.PHASECHK.TRANS64 P0, [R0+URZ+0x70], R3 ;  /* 0x00007003000085a7 */ /* 0x000ea400080010ff */
[----:B--2---:R-:W-:Y:S05]  /*2950*/  @P0 EXIT ;  /* 0x000000000000094d */ /* 0x004fea0003800000 */
[----:B------:R-:W-:Y:S05]  /*2960*/  BRA `(.L_x_46) ;  /* 0xfffffffc00ec7947 */ /* 0x000fea000383ffff */
.L_x_39:
[----:B------:R-:W-:-:S09]  /*2970*/  UISETP.NE.AND UP1, UPT, UR8, URZ, UPT ;  /* 0x000000ff0800728c */ /* 0x000fd2000bf25270 */
[----:B------:R-:W-:Y:S05]  /*2980*/  BRA.U UP1, `(.L_x_47) ;  /* 0x0000000d01607547 */ /* 0x000fea000b800000 */
[----:B------:R-:W-:Y:S01]  /*2990*/  UMOV UR4, 0x40 ;  /* 0x0000004000047882 */ /* 0x000fe20000000000 */
[----:B------:R-:W-:Y:S01]  /*29a0*/  NOP ;  /* 0x0000000000007918 */ /* 0x000fe20000000000 */
[----:B------:R-:W-:Y:S01]  /*29b0*/  ULEA UR4, UR37, UR4, 0x18 ;  /* 0x0000000425047291 */ /* 0x000fe2000f8ec0ff */
[----:B------:R-:W-:Y:S02]  /*29c0*/  UMOV UR5, 0x400 ;  /* 0x0000040000057882 */ /* 0x000fe40000000000 */
[----:B------:R-:W-:-:S06]  /*29d0*/  ULEA UR37, UR37, UR5, 0x18 ;  /* 0x0000000525257291 */ /* 0x000fcc000f8ec0ff */
[----:B------:R-:W1:Y:S02]  /*29e0*/  LDS.U8 R0, [UR4+0x1c] ;  /* 0x00001c04ff007984 */ /* 0x000e640008000000 */
[----:B-1----:R-:W-:-:S13]  /*29f0*/  ISETP.NE.AND P0, PT, R0, RZ, PT ;  /* 0x000000ff0000720c */ /* 0x002fda0003f05270 */
[----:B------:R-:W-:Y:S05]  /*2a00*/  @P0 BRA `(.L_x_48) ;  /* 0x0000000000580947 */ /* 0x000fea0003800000 */
[----:B------:R-:W-:-:S13]  /*2a10*/  ELECT P0, URZ, PT ;  /* 0x0000000000ff782f */ /* 0x000fda0003800000 */
[----:B------:R-:W-:Y:S05]  /*2a20*/  @!P0 BRA `(.L_x_49) ;  /* 0x0000000000608947 */ /* 0x000fea0003800000 */
[----:B------:R-:W-:Y:S01]  /*2a30*/  UMOV UR5, 0x10 ;  /* 0x0000001000057882 */ /* 0x000fe20000000000 */
[----:B------:R-:W-:Y:S01]  /*2a40*/  HFMA2 R0, -RZ, RZ, 0, 5.9604644775390625e-08 ;  /* 0x00000001ff007431 */ /* 0x000fe200000001ff */
[----:B------:R-:W-:-:S03]  /*2a50*/  MOV R2, 0xffff ;  /* 0x0000ffff00027802 */ /* 0x000fc60000000f00 */
[----:B------:R-:W-:Y:S04]  /*2a60*/  DEPBAR.LE SB1, 0x36 ;  /* 0x00009d800000791a */ /* 0x000fe80000000000 */
[----:B------:R-:W1:Y:S02]  /*2a70*/  UTCATOMSWS.FIND_AND_SET.ALIGN UP0, UR5, UR5 ;  /* 0x00000005000575e3 */ /* 0x000e640008000800 */
[----:B-1----:R-:W-:Y:S01]  /*2a80*/  MOV R3, UR5 ;  /* 0x0000000500037c02 */ /* 0x002fe20008000f00 */
[----:B------:R-:W-:Y:S06]  /*2a90*/  BRA.U UP0, `(.L_x_50) ;  /* 0x0000000100187547 */ /* 0x000fec000b800000 */
.L_x_51:
[----:B------:R-:W-:Y:S05]  /*2aa0*/  NANOSLEEP 0x64 ;  /* 0x000000640000795d */ /* 0x000fea0003800000 */
[----:B------:R-:W-:-:S05]  /*2ab0*/  UMOV UR5, 0x10 ;  /* 0x0000001000057882 */ /* 0x000fca0000000000 */
[----:B------:R-:W-:Y:S04]  /*2ac0*/  DEPBAR.LE SB1, 0x36 ;  /* 0x00009d800000791a */ /* 0x000fe80000000000 */
[----:B------:R-:W1:Y:S02]  /*2ad0*/  UTCATOMSWS.FIND_AND_SET.ALIGN UP0, UR5, UR5 ;  /* 0x00000005000575e3 */ /* 0x000e640008000800 */
[----:B-1----:R-:W-:Y:S01]  /*2ae0*/  MOV R3, UR5 ;  /* 0x0000000500037c02 */ /* 0x002fe20008000f00 */
[----:B------:R-:W-:Y:S05]  /*2af0*/  BRA.U !UP0, `(.L_x_51) ;  /* 0xfffffffd08e87547 */ /* 0x000fea000b83ffff */
.L_x_50:
[-C--:B------:R-:W-:Y:S02]  /*2b00*/  SHF.L.U32 R2, R2, R3.reuse, RZ ;  /* 0x0000000302027219 */ /* 0x080fe400000006ff */
[----:B------:R-:W-:Y:S01]  /*2b10*/  SHF.L.U32 R0, R0, R3, RZ ;  /* 0x0000000300007219 */ /* 0x000fe200000006ff */
[----:B------:R-:W-:Y:S02]  /*2b20*/  IMAD.SHL.U32 R3, R3, 0x20, RZ ;  /* 0x0000002003037824 */ /* 0x000fe400078e00ff */
[----:B------:R1:W-:Y:S04]  /*2b30*/  ATOMS.OR RZ, [UR4+0x14], R2 ;  /* 0x00001402ffff798c */ /* 0x0003e8000b000004 */
[----:B------:R1:W-:Y:S04]  /*2b40*/  ATOMS.OR RZ, [UR4+0x18], R0 ;  /* 0x00001800ffff798c */ /* 0x0003e8000b000004 */
[----:B------:R1:W-:Y:S01]  /*2b50*/  STS [UR37+0x110], R3 ;  /* 0x00011003ff007988 */ /* 0x0003e20008000825 */
[----:B------:R-:W-:Y:S05]  /*2b60*/  BRA `(.L_x_49) ;  /* 0x0000000000107947 */ /* 0x000fea0003800000 */
.L_x_48:
[----:B------:R-:W-:Y:S02]  /*2b70*/  MOV R0, 0xffffffff ;  /* 0xffffffff00007802 */ /* 0x000fe40000000f00 */
[----:B------:R-:W-:-:S03]  /*2b80*/  MOV R2, 0x2bb0 ;  /* 0x00002bb000027802 */ /* 0x000fc60000000f00 */
[----:B------:R1:W-:Y:S04]  /*2b90*/  STS [UR37+0x110], R0 ;  /* 0x00011000ff007988 */ /* 0x0003e80008000825 */
[----:B-1-3-5:R-:W-:Y:S05]  /*2ba0*/  CALL.REL.NOINC `($__internal_1_$__cuda_sm10x_tcgen05_guardrail_trap_phase_invalid_during_alloc) ;  /* 0x0000005c00a47944 */ /* 0x02afea0003c00000 */
.L_x_49:
[----:B------:R-:W-:Y:S05]  /*2bb0*/  WARPSYNC.ALL ;  /* 0x0000000000007948 */ /* 0x000fea0003800000 */
[----:B------:R-:W2:Y:S01]  /*2bc0*/  S2UR UR6, SR_CgaCtaId ;  /* 0x00000000000679c3 */ /* 0x000ea20000008800 */
[----:B------:R-:W-:Y:S01]  /*2bd0*/  UMOV UR4, 0x400 ;  /* 0x0000040000047882 */ /* 0x000fe20000000000 */
[----:B------:R-:W-:-:S06]  /*2be0*/  NOP ;  /* 0x0000000000007918 */ /* 0x000fcc0000000000 */
[----:B------:R-:W-:Y:S06]  /*2bf0*/  BAR.ARV 0x6, 0xa0 ;  /* 0x0182800000007b1d */ /* 0x000fec0000002000 */
[----:B------:R-:W4:Y:S01]  /*2c00*/  LDCU UR7, c[0x0][0x38c] ;  /* 0x00007180ff0777ac */ /* 0x000f220008000800 */
[----:B------:R-:W-:Y:S01]  /*2c10*/  IMAD.MOV.U32 R11, RZ, RZ, 0x1 ;  /* 0x00000001ff0b7424 */ /* 0x000fe200078e00ff */
[----:B------:R-:W-:Y:S01]  /*2c20*/  CS2R R8, SRZ ;  /* 0x0000000000087805 */ /* 0x000fe2000001ff00 */
[----:B------:R-:W-:Y:S01]  /*2c30*/  IMAD.MOV.U32 R10, RZ, RZ, RZ ;  /* 0x000000ffff0a7224 */ /* 0x000fe200078e00ff */
[----:B------:R-:W-:Y:S01]  /*2c40*/  UMOV UR18, URZ ;  /* 0x000000ff00127c82 */ /* 0x000fe20008000000 */
[----:B------:R-:W-:Y:S01]  /*2c50*/  UMOV UR17, URZ ;  /* 0x000000ff00117c82 */ /* 0x000fe20008000000 */
[----:B------:R-:W-:Y:S01]  /*2c60*/  UMOV UR20, 0x0 ;  /* 0x0000000000147882 */ /* 0x000fe20000000000 */
[----:B------:R-:W-:Y:S01]  /*2c70*/  UMOV UR21, 0x82004a0 ;  /* 0x082004a000157882 */ /* 0x000fe20000000000 */
[----:B--2---:R-:W-:Y:S01]  /*2c80*/  ULEA UR6, UR6, UR4, 0x18 ;  /* 0x0000000406067291 */ /* 0x004fe2000f8ec0ff */
[----:B------:R-:W2:Y:S03]  /*2c90*/  LDCU UR4, c[0x0][0x38c] ;  /* 0x00007180ff0477ac */ /* 0x000ea60008000800 */
[----:B------:R-:W-:-:S02]  /*2ca0*/  UIADD3 UR11, UPT, UPT, UR6, 0x8400, URZ ;  /* 0x00008400060b7890 */ /* 0x000fc4000fffe0ff */
[----:B----4-:R-:W-:-:S03]  /*2cb0*/  UIADD3 UR7, UPT, UPT, UR7, 0x1f, URZ ;  /* 0x0000001f07077890 */ /* 0x010fc6000fffe0ff */
[----:B-1----:R-:W1:Y:S01]  /*2cc0*/  LDS R0, [UR6+0x110] ;  /* 0x00011006ff007984 */ /* 0x002e620008000800 */
[----:B------:R-:W-:Y:S02]  /*2cd0*/  UIADD3 UR12, UPT, UPT, UR6, 0xb400, URZ ;  /* 0x0000b400060c7890 */ /* 0x000fe4000fffe0ff */
[----:B------:R-:W-:Y:S02]  /*2ce0*/  USHF.R.S32.HI UR5, URZ, 0x1f, UR7 ;  /* 0x0000001fff057899 */ /* 0x000fe40008011407 */
[----:B------:R-:W-:Y:S02]  /*2cf0*/  USHF.R.U32.HI UR11, URZ, 0x4, UR11 ;  /* 0x00000004ff0b7899 */ /* 0x000fe4000801160b */
[----:B------:R-:W-:Y:S02]  /*2d00*/  ULEA.HI UR5, UR5, UR7, URZ, 0x5 ;  /* 0x0000000705057291 */ /* 0x000fe4000f8f28ff */
[----:B------:R-:W-:Y:S02]  /*2d10*/  USHF.R.U32.HI UR12, URZ, 0x4, UR12 ;  /* 0x00000004ff0c7899 */ /* 0x000fe4000801160c */
[----:B------:R-:W-:-:S02]  /*2d20*/  USHF.R.S32.HI UR5, URZ, 0x5, UR5 ;  /* 0x00000005ff057899 */ /* 0x000fc40008011405 */
[----:B------:R-:W-:Y:S02]  /*2d30*/  ULOP3.LUT UR11, UR11, 0x3fff, URZ, 0xc0, !UPT ;  /* 0x00003fff0b0b7892 */ /* 0x000fe4000f8ec0ff */
[----:B------:R-:W-:Y:S02]  /*2d40*/  UISETP.LT.AND UP0, UPT, UR5, 0x1, UPT ;  /* 0x000000010500788c */ /* 0x000fe4000bf01270 */
[----:B------:R-:W-:Y:S02]  /*2d50*/  ULOP3.LUT UR12, UR12, 0x3fff, URZ, 0xc0, !UPT ;  /* 0x00003fff0c0c7892 */ /* 0x000fe4000f8ec0ff */
[----:B------:R-:W-:Y:S02]  /*2d60*/  USEL UR10, UR5, 0x1, !UP0 ;  /* 0x00000001050a7887 */ /* 0x000fe4000c000000 */
[----:B------:R-:W-:Y:S02]  /*2d70*/  ULOP3.LUT UR11, UR11, 0x10000, URZ, 0xfc, !UPT ;  /* 0x000100000b0b7892 */ /* 0x000fe4000f8efcff */
[----:B------:R-:W-:-:S02]  /*2d80*/  ULOP3.LUT UR12, UR12, 0x10000, URZ, 0xfc, !UPT ;  /* 0x000100000c0c7892 */ /* 0x000fc4000f8efcff */
[----:B------:R-:W-:Y:S02]  /*2d90*/  UIADD3 UR10, UPT, UPT, -UR10, URZ, URZ ;  /* 0x000000ff0a0a7290 */ /* 0x000fe4000fffe1ff */
[----:B--2---:R-:W-:Y:S01]  /*2da0*/  UISETP.GE.AND UP3, UPT, UR4, 0x1, UPT ;  /* 0x000000010400788c */ /* 0x004fe2000bf66270 */
[----:B-1----:R-:W-:-:S15]  /*2db0*/  R2UR UR19, R0 ;  /* 0x00000000001372ca */ /* 0x002fde00000e0000 */
.L_x_58:
[----:B------:R-:W-:Y:S02]  /*2dc0*/  LEA R0, R10, UR6, 0x3 ;  /* 0x000000060a007c11 */ /* 0x000fe4000f8e18ff */
[----:B------:R-:W-:Y:S02]  /*2dd0*/  SHF.L.U32 R5, R9, 0x1f, RZ ;  /* 0x0000001f09057819 */ /* 0x000fe400000006ff */
[----:B------:R-:W-:Y:S01]  /*2de0*/  PLOP3.LUT P0, PT, PT, PT, UP3, 0x80, 0x8 ;  /* 0x000000000008781c */ /* 0x000fe20003f0f038 */
[----:B------:R-:W-:Y:S01]  /*2df0*/  VIADD R3, R0, 0x70 ;  /* 0x0000007000037836 */ /* 0x000fe20000000000 */
[----:B-1----:R-:W1:Y:S02]  /*2e00*/  SYNCS.PHASECHK.TRANS64.TRYWAIT P1, [R0+URZ+0x60], R5 ;  /* 0x00006005000075a7 */ /* 0x002e6400080211ff */
[----:B-1--4-:R-:W-:Y:S09]  /*2e10*/  @!P1 BRA `(.L_x_52) ;  /* 0x0000005400949947 */ /* 0x012ff20003800000 */
.L_x_117:
[----:B------:R-:W-:Y:S01]  /*2e20*/  LEA R4, R10, UR6, 0x4 ;  /* 0x000000060a047c11 */ /* 0x000fe2000f8e20ff */
[----:B------:R-:W-:Y:S01]  /*2e30*/  @UP3 ULEA UR4, UR17, UR6, 0x3 ;  /* 0x0000000611043291 */ /* 0x000fe2000f8e18ff */
[----:B------:R-:W-:Y:S01]  /*2e40*/  PLOP3.LUT P2, PT, PT, PT, PT, 0x80, 0x8 ;  /* 0x000000000008781c */ /* 0x000fe20003f4f070 */
[----:B------:R-:W-:Y:S01]  /*2e50*/  ULEA UR9, UR18, UR6, 0x3 ;  /* 0x0000000612097291 */ /* 0x000fe2000f8e18ff */
[----:B------:R-:W-:Y:S02]  /*2e60*/  PRMT R3, RZ, 0x654, R3 ;  /* 0x00000654ff037816 */ /* 0x000fe40000000003 */
[----:B-1----:R-:W1:Y:S01]  /*2e70*/  LDS.128 R4, [R4+0xf0] ;  /* 0x0000f00004047984 */ /* 0x002e620000000c00 */
[----:B------:R-:W-:Y:S02]  /*2e80*/  @P0 SHF.L.U32 R2, R8, 0x1f, RZ ;  /* 0x0000001f08020819 */ /* 0x000fe400000006ff */
[----:B------:R-:W-:Y:S01]  /*2e90*/  SHF.L.U32 R0, R11, 0x1f, RZ ;  /* 0x0000001f0b007819 */ /* 0x000fe200000006ff */
[----:B------:R-:W-:Y:S01]  /*2ea0*/  @!PT LDS RZ, [RZ] ;  /* 0x00000000fffff984 */ /* 0x000fe20000000800 */
[----:B------:R-:W-:Y:S01]  /*2eb0*/  @!PT LDS RZ, [RZ] ;  /* 0x00000000fffff984 */ /* 0x000fe20000000800 */
[----:B------:R-:W-:Y:S01]  /*2ec0*/  @!PT LDS RZ, [RZ] ;  /* 0x00000000fffff984 */ /* 0x000fe20000000800 */
[----:B------:R-:W-:Y:S01]  /*2ed0*/  @!PT LDS RZ, [RZ] ;  /* 0x00000000fffff984 */ /* 0x000fe20000000800 */
[----:B------:R2:W-:Y:S06]  /*2ee0*/  MEMBAR.ALL.CTA ;  /* 0x0000000000007992 */ /* 0x0005ec0000008000 */
[----:B--2---:R-:W2:Y:S02]  /*2ef0*/  FENCE.VIEW.ASYNC.S ;  /* 0x00000000000073c6 */ /* 0x004ea40000000000 */
[----:B--2---:R2:W-:Y:S01]  /*2f00*/  SYNCS.ARRIVE.TRANS64.RED.A1T0 RZ, [R3+URZ], RZ ;  /* 0x000000ff03ff79a7 */ /* 0x0045e200081004ff */
[----:B------:R2:W4:Y:S01]  /*2f10*/  @P0 SYNCS.PHASECHK.TRANS64.TRYWAIT P2, [UR4], R2 ;  /* 0x00000002ff0005a7 */ /* 0x0005220008041104 */
[----:B-1----:R-:W-:Y:S01]  /*2f20*/  LOP3.LUT P1, RZ, R6, 0x1, RZ, 0xc0, !PT ;  /* 0x0000000106ff7812 */ /* 0x002fe2000782c0ff */
[----:B------:R-:W1:Y:S02]  /*2f30*/  SYNCS.PHASECHK.TRANS64.TRYWAIT P0, [UR9+0xa0], R0 ;  /* 0x0000a000ff0075a7 */ /* 0x000e640008001109 */
[----:B-12-4-:R-:W-:Y:S10]  /*2f40*/  @!P0 BRA `(.L_x_53) ;  /* 0x00000054005c8947 */ /* 0x016ff40003800000 */
.L_x_119:
[----:B------:R-:W-:Y:S01]  /*2f50*/  IADD3 R10, PT, PT, R10, 0x1, RZ ;  /* 0x000000010a0a7810 */ /* 0x000fe20007ffe0ff */
[----:B------:R-:W-:Y:S06]  /*2f60*/  BRA.U !UP3, `(.L_x_54) ;  /* 0x000000010b887547 */ /* 0x000fec000b800000 */
[----:B------:R-:W-:Y:S02]  /*2f70*/  ULEA UR8, UR18, UR19, 0x7 ;  /* 0x0000001312087291 */ /* 0x000fe4000f8e38ff */
[----:B------:R-:W-:Y:S01]  /*2f80*/  UPLOP3.LUT UP4, UPT, UPT, UPT, UPT, 0x40, 0x4 ;  /* 0x000000000004789c */ /* 0x000fe20003f8e870 */
[----:B------:R-:W-:Y:S01]  /*2f90*/  UMOV UR16, UR10 ;  /* 0x0000000a00107c82 */ /* 0x000fe20008000000 */
[----:B------:R-:W-:Y:S01]  /*2fa0*/  UMOV UR15, UR5 ;  /* 0x00000005000f7c82 */ /* 0x000fe20008000000 */
[----:B------:R-:W-:-:S08]  /*2fb0*/  UMOV UR14, UR17 ;  /* 0x00000011000e7c82 */ /* 0x000fd00008000000 */
.L_x_57:
[----:B------:R-:W-:Y:S02]  /*2fc0*/  UIADD3 UR16, UPT, UPT, UR16, 0x1, URZ ;  /* 0x0000000110107890 */ /* 0x000fe4000fffe0ff */
[----:B--2---:R-:W-:Y:S02]  /*2fd0*/  ULEA UR7, UR14, UR6, 0x3 ;  /* 0x000000060e077291 */ /* 0x004fe4000f8e18ff */
[----:B------:R-:W-:Y:S01]  /*2fe0*/  UISETP.NE.AND UP0, UPT, UR16, URZ, UPT ;  /* 0x000000ff1000728c */ /* 0x000fe2000bf05270 */
[----:B----4-:R-:W-:Y:S10]  /*2ff0*/  @P2 BRA `(.L_x_55) ;  /* 0x00000000000c2947 */ /* 0x010ff40003800000 */
[----:B-1----:R-:W-:Y:S04]  /*3000*/  SHF.L.U32 R3, R8, 0x1f, RZ ;  /* 0x0000001f08037819 */ /* 0x002fe800000006ff */
[----:B------:R-:W1:Y:S02]  /*3010*/  SYNCS.PHASECHK.TRANS64.TRYWAIT P0, [UR7], R3 ;  /* 0x00000003ff0075a7 */ /* 0x000e640008001107 */
[----:B-1----:R-:W-:Y:S05]  /*3020*/  @!P0 BRA `(.L_x_56) ;  /* 0x00000054003c8947 */ /* 0x002fea0003800000 */
.L_x_55:
[----:B------:R-:W-:Y:S01]  /*3030*/  UISETP.NE.AND UP1, UPT, UR15, 0x1, UPT ;  /* 0x000000010f00788c */ /* 0x000fe2000bf25270 */
[----:B------:R-:W-:Y:S01]  /*3040*/  PLOP3.LUT P2, PT, PT, PT, PT, 0x80, 0x8 ;  /* 0x000000000008781c */ /* 0x000fe20003f4f070 */
[----:B------:R-:W-:Y:S02]  /*3050*/  UIADD3 UR17, UPT, UPT, UR14, 0x1, URZ ;  /* 0x000000010e117890 */ /* 0x000fe4000fffe0ff */
[----:B------:R-:W-:Y:S02]  /*3060*/  ULEA UR22, UR14, UR12, 0x8 ;  /* 0x0000000c0e167291 */ /* 0x000fe4000f8e40ff */
[----:B------:R-:W-:Y:S01]  /*3070*/  UISETP.NE.AND UP2, UPT, UR17, 0x3, UPT ;  /* 0x000000031100788c */ /* 0x000fe2000bf45270 */
[----:B------:R-:W-:Y:S01]  /*3080*/  PLOP3.LUT P0, PT, PT, PT, UP1, 0x80, 0x8 ;  /* 0x000000000008781c */ /* 0x000fe20003f0f018 */
[----:B------:R-:W-:Y:S02]  /*3090*/  ULEA UR24, UR14, UR11, 0x8 ;  /* 0x0000000b0e187291 */ /* 0x000fe4000f8e40ff */
[----:B------:R-:W-:Y:S02]  /*30a0*/  USEL UR13, URZ, 0x1, UP2 ;  /* 0x00000001ff0d7887 */ /* 0x000fe40009000000 */
[----:B------:R-:W-:Y:S02]  /*30b0*/  USEL UR17, UR17, URZ, UP2 ;  /* 0x000000ff11117287 */ /* 0x000fe40009000000 */
[----:B------:R-:W-:Y:S02]  /*30c0*/  UIADD3 UR7, UPT, UPT, UR7, 0x18, URZ ;  /* 0x0000001807077890 */ /* 0x000fe4000fffe0ff */
[----:B------:R-:W-:Y:S01]  /*30d0*/  @UP1 ULEA UR4, UR17, UR6, 0x3 ;  /* 0x0000000611041291 */ /* 0x000fe2000f8e18ff */
[----:B------:R-:W-:Y:S01]  /*30e0*/  LOP3.LUT R8, R8, UR13, RZ, 0x3c, !PT ;  /* 0x0000000d08087c12 */ /* 0x000fe2000f8e3cff */
[----:B------:R-:W-:Y:S01]  /*30f0*/  UMOV UR23, 0xc0004010 ;  /* 0xc000401000177882 */ /* 0x000fe20000000000 */
[----:B------:R-:W-:Y:S01]  /*3100*/  UMOV UR25, 0xc0004010 ;  /* 0xc000401000197882 */ /* 0x000fe20000000000 */
[----:B------:R-:W-:Y:S01]  /*3110*/  UIADD3 UR15, UPT, UPT, UR15, -0x1, URZ ;  /* 0xffffffff0f0f7890 */ /* 0x000fe2000fffe0ff */
[----:B-1----:R-:W-:Y:S01]  /*3120*/  @P0 SHF.L.U32 R0, R8, 0x1f, RZ ;  /* 0x0000001f08000819 */ /* 0x002fe200000006ff */
[----:B------:R-:W-:Y:S03]  /*3130*/  UMOV UR14, UR17 ;  /* 0x00000011000e7c82 */ /* 0x000fe60008000000 */
[----:B------:R2:W4:Y:S01]  /*3140*/  @P0 SYNCS.PHASECHK.TRANS64.TRYWAIT P2, [UR4], R0 ;  /* 0x00000000ff0005a7 */ /* 0x0005220008041104 */
[----:B------:R2:W-:Y:S01]  /*3150*/  UTCIMMA gdesc[UR24], gdesc[UR22], tmem[UR8], tmem[UR20], idesc[UR21], UP4 ;  /* 0x00ff1416180075ea */ /* 0x0005e2000a000108 */
[----:B------:R-:W-:Y:S01]  /*3160*/  UPLOP3.LUT UP4, UPT, UPT, UPT, UPT, 0x80, 0x8 ;  /* 0x000000000008789c */ /* 0x000fe20003f8f070 */
[----:B------:R2:W-:Y:S01]  /*3170*/  UTCBAR [UR7], URZ ;  /* 0x000000ff070073e9 */ /* 0x0005e200080000ff */
[----:B------:R-:W-:Y:S09]  /*3180*/  BRA.U UP0, `(.L_x_57) ;  /* 0xfffffffd008c7547 */ /* 0x000ff2000b83ffff */
.L_x_54:
[----:B------:R-:W-:Y:S01]  /*3190*/  UIADD3 UR18, UPT, UPT, UR18, 0x1, URZ ;  /* 0x0000000112127890 */ /* 0x000fe2000fffe0ff */
[C---:B------:R-:W-:Y:S01]  /*31a0*/  ISETP.NE.AND P0, PT, R10.reuse, 0x2, PT ;  /* 0x000000020a00780c */ /* 0x040fe20003f05270 */
[----:B------:R-:W-:Y:S02]  /*31b0*/  UIADD3 UR9, UPT, UPT, UR9, 0x80, URZ ;  /* 0x0000008009097890 */ /* 0x000fe4000fffe0ff */
[----:B------:R-:W-:Y:S01]  /*31c0*/  UISETP.NE.AND UP0, UPT, UR18, 0x4, UPT ;  /* 0x000000041200788c */ /* 0x000fe2000bf05270 */
[----:B-12---:R-:W-:Y:S02]  /*31d0*/  SEL R0, RZ, 0x1, P0 ;  /* 0x00000001ff007807 */ /* 0x006fe40000000000 */
[----:B------:R-:W-:Y:S01]  /*31e0*/  SEL R10, R10, RZ, P0 ;  /* 0x000000ff0a0a7207 */ /* 0x000fe20000000000 */
[----:B------:R-:W-:Y:S01]  /*31f0*/  USEL UR4, URZ, 0x1, UP0 ;  /* 0x00000001ff047887 */ /* 0x000fe20008000000 */
[----:B------:R-:W-:Y:S01]  /*3200*/  LOP3.LUT R9, R9, R0, RZ, 0x3c, !PT ;  /* 0x0000000009097212 */ /* 0x000fe200078e3cff */
[----:B------:R-:W-:Y:S01]  /*3210*/  USEL UR18, UR18, URZ, UP0 ;  /* 0x000000ff12127287 */ /* 0x000fe20008000000 */
[----:B------:R1:W-:Y:S03]  /*3220*/  UTCBAR [UR9], URZ ;  /* 0x000000ff090073e9 */ /* 0x0003e600080000ff */
[----:B------:R-:W-:Y:S01]  /*3230*/  LOP3.LUT R11, R11, UR4, RZ, 0x3c, !PT ;  /* 0x000000040b0b7c12 */ /* 0x000fe2000f8e3cff */
[----:B------:R-:W-:Y:S07]  /*3240*/  @P1 BRA `(.L_x_58) ;  /* 0xfffffff800dc1947 */ /* 0x000fee000383ffff */
[----:B------:R-:W2:Y:S01]  /*3250*/  S2UR UR4, SR_CgaCtaId ;  /* 0x00000000000479c3 */ /* 0x000ea20000008800 */
[----:B------:R-:W-:Y:S01]  /*3260*/  ELECT P0, URZ, PT ;  /* 0x0000000000ff782f */ /* 0x000fe20003800000 */
[----:B------:R-:W-:Y:S01]  /*3270*/  IMAD.MOV.U32 R0, RZ, RZ, 0x1 ;  /* 0x00000001ff007424 */ /* 0x000fe200078e00ff */
[----:B------:R-:W-:Y:S01]  /*3280*/  UIADD3 UR6, UPT, UPT, UR6, 0xa0, URZ ;  /* 0x000000a006067890 */ /* 0x000fe2000fffe0ff */
[----:B------:R-:W-:Y:S01]  /*3290*/  SHF.L.U32 R3, R11, 0x1f, RZ ;  /* 0x0000001f0b037819 */ /* 0x000fe200000006ff */
[----:B------:R-:W-:-:S03]  /*32a0*/  UMOV UR5, 0x40 ;  /* 0x0000004000057882 */ /* 0x000fc60000000000 */
[----:B------:R-:W-:Y:S01]  /*32b0*/  UVIRTCOUNT.DEALLOC.SMPOOL 0x80 ;  /* 0x000000800000784c */ /* 0x000fe20000000000 */
[----:B--2---:R-:W-:Y:S02]  /*32c0*/  ULEA UR4, UR4, UR5, 0x18 ;  /* 0x0000000504047291 */ /* 0x004fe4000f8ec0ff */
[----:B------:R-:W-:-:S07]  /*32d0*/  ULEA UR5, UR18, UR6, 0x3 ;  /* 0x0000000612057291 */ /* 0x000fce000f8e18ff */
[----:B------:R2:W-:Y:S02]  /*32e0*/  @P0 STS.U8 [UR4+0x1c], R0 ;  /* 0x00001c00ff000988 */ /* 0x0005e40008000004 */
[----:B------:R-:W3:Y:S02]  /*32f0*/  SYNCS.PHASECHK.TRANS64.TRYWAIT P0, [UR5], R3 ;  /* 0x00000003ff0075a7 */ /* 0x000ee40008001105 */
[----:B--23--:R-:W-:Y:S05]  /*3300*/  @!P0 BRA `(.L_x_59) ;  /* 0x00000050009c8947 */ /* 0x00cfea0003800000 */
.L_x_122:
[----:B------:R-:W-:-:S04]  /*3310*/  UIADD3 UR7, UPT, UPT, UR18, 0x1, URZ ;  /* 0x0000000112077890 */ /* 0x000fc8000fffe0ff */
[----:B------:R-:W-:-:S04]  /*3320*/  UISETP.NE.AND UP0, UPT, UR7, 0x4, UPT ;  /* 0x000000040700788c */ /* 0x000fc8000bf05270 */
[----:B------:R-:W-:Y:S02]  /*3330*/  USEL UR8, URZ, 0x1, UP0 ;  /* 0x00000001ff087887 */ /* 0x000fe40008000000 */
[----:B------:R-:W-:-:S04]  /*3340*/  USEL UR7, UR7, URZ, UP0 ;  /* 0x000000ff07077287 */ /* 0x000fc80008000000 */
[----:B------:R-:W-:Y:S01]  /*3350*/  ULEA UR5, UR7, UR6, 0x3 ;  /* 0x0000000607057291 */ /* 0x000fe2000f8e18ff */
[----:B------:R-:W-:-:S04]  /*3360*/  LOP3.LUT R2, R11, UR8, RZ, 0x3c, !PT ;  /* 0x000000080b027c12 */ /* 0x000fc8000f8e3cff */
[----:B--2---:R-:W-:-:S04]  /*3370*/  SHF.L.U32 R3, R2, 0x1f, RZ ;  /* 0x0000001f02037819 */ /* 0x004fc800000006ff */
[----:B------:R-:W2:Y:S02]  /*3380*/  SYNCS.PHASECHK.TRANS64.TRYWAIT P0, [UR5], R3 ;  /* 0x00000003ff0075a7 */ /* 0x000ea40008001105 */
[----:B--2---:R-:W-:Y:S05]  /*3390*/  @!P0 BRA `(.L_x_60) ;  /* 0x0000005000908947 */ /* 0x004fea0003800000 */
.L_x_124:
        /* <DEDUP_REMOVED lines=9> */
.L_x_126:
[----:B------:R-:W-:-:S04]  /*3430*/  UIADD3 UR7, UPT, UPT, UR7, 0x1, URZ ;  /* 0x0000000107077890 */ /* 0x000fc8000fffe0ff */
[----:B------:R-:W-:-:S04]  /*3440*/  UISETP.NE.AND UP0, UPT, UR7, 0x4, UPT ;  /* 0x000000040700788c */ /* 0x000fc8000bf05270 */
[----:B------:R-:W-:Y:S02]  /*3450*/  USEL UR5, URZ, 0x1, UP0 ;  /* 0x00000001ff057887 */ /* 0x000fe40008000000 */
[----:B------:R-:W-:-:S04]  /*3460*/  USEL UR7, UR7, URZ, UP0 ;  /* 0x000000ff07077287 */ /* 0x000fc80008000000 */
[----:B------:R-:W-:Y:S01]  /*3470*/  ULEA UR7, UR7, UR6, 0x3 ;  /* 0x0000000607077291 */ /* 0x000fe2000f8e18ff */
[----:B--2---:R-:W-:-:S04]  /*3480*/  LOP3.LUT R3, R2, UR5, RZ, 0x3c, !PT ;  /* 0x0000000502037c12 */ /* 0x004fc8000f8e3cff */
[----:B------:R-:W-:-:S04]  /*3490*/  SHF.L.U32 R3, R3, 0x1f, RZ ;  /* 0x0000001f03037819 */ /* 0x000fc800000006ff */
[----:B------:R-:W2:Y:S02]  /*34a0*/  SYNCS.PHASECHK.TRANS64.TRYWAIT P0, [UR7], R3 ;  /* 0x00000003ff0075a7 */ /* 0x000ea40008001107 */
[----:B--2---:R-:W-:Y:S05]  /*34b0*/  @!P0 BRA `(.L_x_62) ;  /* 0x0000005000788947 */ /* 0x004fea0003800000 */
.L_x_128:
[----:B------:R-:W-:Y:S01]  /*34c0*/  NOP ;  /* 0x0000000000007918 */ /* 0x000fe20000000000 */
[----:B--2---:R-:W2:Y:S01]  /*34d0*/  LDS R0, [UR4+0x14] ;  /* 0x00001404ff007984 */ /* 0x004ea20008000800 */
[----:B------:R-:W-:Y:S01]  /*34e0*/  ULOP3.LUT UR6, UR19, 0xffff, URZ, 0xc0, !UPT ;  /* 0x0000ffff13067892 */ /* 0x000fe2000f8ec0ff */
[----:B------:R-:W-:Y:S01]  /*34f0*/  UMOV UR8, 0xffff ;  /* 0x0000ffff00087882 */ /* 0x000fe20000000000 */
[----:B------:R-:W-:Y:S02]  /*3500*/  UMOV UR5, 0x1 ;  /* 0x0000000100057882 */ /* 0x000fe40000000000 */
[----:B------:R-:W-:-:S04]  /*3510*/  USHF.R.U32.HI UR6, URZ, 0x5, UR6 ;  /* 0x00000005ff067899 */ /* 0x000fc80008011606 */
[----:B------:R-:W-:Y:S02]  /*3520*/  USHF.L.U32 UR8, UR8, UR6, URZ ;  /* 0x0000000608087299 */ /* 0x000fe400080006ff */
[----:B------:R-:W-:-:S04]  /*3530*/  USHF.L.U32 UR5, UR5, UR6, URZ ;  /* 0x0000000605057299 */ /* 0x000fc800080006ff */
[----:B--2---:R-:W-:-:S04]  /*3540*/  LOP3.LUT R0, R0, UR8, RZ, 0xc0, !PT ;  /* 0x0000000800007c12 */ /* 0x004fc8000f8ec0ff */
[----:B------:R-:W-:-:S13]  /*3550*/  ISETP.NE.AND P0, PT, R0, UR8, PT ;  /* 0x0000000800007c0c */ /* 0x000fda000bf05270 */
[----:B------:R-:W-:Y:S05]  /*3560*/  @P0 BRA `(.L_x_63) ;  /* 0x0000000000580947 */ /* 0x000fea0003800000 */
[----:B------:R-:W2:Y:S02]  /*3570*/  LDS R0, [UR4+0x18] ;  /* 0x00001804ff007984 */ /* 0x000ea40008000800 */
[----:B--2---:R-:W-:-:S04]  /*3580*/  LOP3.LUT R0, R0, UR5, RZ, 0xc0, !PT ;  /* 0x0000000500007c12 */ /* 0x004fc8000f8ec0ff */
[----:B------:R-:W-:-:S13]  /*3590*/  ISETP.NE.AND P0, PT, R0, UR5, PT ;  /* 0x0000000500007c0c */ /* 0x000fda000bf05270 */
[----:B------:R-:W-:Y:S05]  /*35a0*/  @P0 BRA `(.L_x_64) ;  /* 0x00000000003c0947 */ /* 0x000fea0003800000 */
[----:B------:R-:W2:Y:S01]  /*35b0*/  S2R R2, SR_LANEID ;  /* 0x0000000000027919 */ /* 0x000ea20000000000 */
[----:B------:R-:W-:Y:S01]  /*35c0*/  ULOP3.LUT UR8, URZ, UR8, URZ, 0x33, !UPT ;  /* 0x00000008ff087292 */ /* 0x000fe2000f8e33ff */
[----:B------:R-:W-:Y:S01]  /*35d0*/  LOP3.LUT R4, RZ, UR5, RZ, 0x33, !PT ;  /* 0x00000005ff047c12 */ /* 0x000fe2000f8e33ff */
[----:B------:R-:W-:Y:S02]  /*35e0*/  VOTEU.ANY UR7, UPT, PT ;  /* 0x0000000000077886 */ /* 0x000fe400038e0100 */
[----:B------:R-:W-:Y:S01]  /*35f0*/  UFLO.U32 UR7, UR7 ;  /* 0x00000007000772bd */ /* 0x000fe200080e0000 */
[----:B------:R-:W3:Y:S01]  /*3600*/  REDUX UR5, R4 ;  /* 0x00000000040573c4 */ /* 0x000ee20000000000 */
[----:B------:R-:W-:-:S06]  /*3610*/  IMAD.U32 R0, RZ, RZ, UR8 ;  /* 0x00000008ff007e24 */ /* 0x000fcc000f8e00ff */
[----:B------:R1:W-:Y:S01]  /*3620*/  UTCATOMSWS.AND URZ, UR8 ;  /* 0x0000000800ff79e3 */ /* 0x0003e20008000000 */
[----:B------:R-:W4:Y:S01]  /*3630*/  REDUX UR6, R0 ;  /* 0x00000000000673c4 */ /* 0x000f220000000000 */
[----:B--2---:R-:W-:Y:S01]  /*3640*/  ISETP.EQ.U32.AND P0, PT, R2, UR7, PT ;  /* 0x0000000702007c0c */ /* 0x004fe2000bf02070 */
[----:B---3--:R-:W-:Y:S01]  /*3650*/  IMAD.U32 R2, RZ, RZ, UR5 ;  /* 0x00000005ff027e24 */ /* 0x008fe2000f8e00ff */
[----:B----4-:R-:W-:-:S11]  /*3660*/  MOV R3, UR6 ;  /* 0x0000000600037c02 */ /* 0x010fd60008000f00 */
[----:B------:R1:W-:Y:S04]  /*3670*/  @P0 ATOMS.AND RZ, [UR4+0x14], R3 ;  /* 0x00001403ffff098c */ /* 0x0003e8000a800004 */
[----:B------:R1:W-:Y:S01]  /*3680*/  @P0 ATOMS.AND RZ, [UR4+0x18], R2 ;  /* 0x00001802ffff098c */ /* 0x0003e2000a800004 */
[----:B------:R-:W-:Y:S05]  /*3690*/  BRA `(.L_x_65) ;  /* 0x0000000000147947 */ /* 0x000fea0003800000 */
.L_x_64:
[----:B------:R-:W-:Y:S02]  /*36a0*/  MOV R2, 0x36c0 ;  /* 0x000036c000027802 */ /* 0x000fe40000000f00 */
[----:B-1--45:R-:W-:Y:S05]  /*36b0*/  CALL.REL.NOINC `($__internal_0_$__cuda_sm10x_tcgen05_guardrail_trap_col_being_dealloced_not_returned_by_alloc) ;  /* 0x0000005000d47944 */ /* 0x032fea0003c00000 */
[----:B------:R-:W-:Y:S05]  /*36c0*/  BRA `(.L_x_65) ;  /* 0x0000000000087947 */ /* 0x000fea0003800000 */
.L_x_63:
[----:B------:R-:W-:Y:S02]  /*36d0*/  MOV R2, 0x36f0 ;  /* 0x000036f000027802 */ /* 0x000fe40000000f00 */
[----:B-1--45:R-:W-:Y:S05]  /*36e0*/  CALL.REL.NOINC `($__internal_2_$__cuda_sm10x_tcgen05_guardrail_trap_unallocated_columns_being_dealloced) ;  /* 0x0000005000e07944 */ /* 0x032fea0003c00000 */
.L_x_65:
[----:B------:R-:W-:Y:S01]  /*36f0*/  NOP ;  /* 0x0000000000007918 */ /* 0x000fe20000000000 */
[----:B-1----:R-:W-:Y:S05]  /*3700*/  EXIT ;  /* 0x000000000000794d */ /* 0x002fea0003800000 */
.L_x_47:
[----:B------:R-:W-:-:S09]  /*3710*/  UISETP.NE.OR UP2, UPT, UR8, 0x3, !UP2 ;  /* 0x000000030800788c */ /* 0x000fd2000d745670 */
[----:B------:R-:W-:Y:S05]  /*3720*/  BRA.U UP2, `(.L_x_66) ;  /* 0x0000000d02407547 */ /* 0x000fea000b800000 */
[----:B------:R-:W1:Y:S01]  /*3730*/  LDC R0, c[0x0][0xb30] ;  /* 0x0002cc00ff007b82 */ /* 0x000e620000000800 */
[----:B------:R-:W2:Y:S01]  /*3740*/  LDCU.64 UR8, c[0x0][0x888] ;  /* 0x00011100ff0877ac */ /* 0x000ea20008000a00 */
[----:B------:R-:W-:Y:S02]  /*3750*/  HFMA2 R29, -RZ, RZ, 0, 0 ;  /* 0x00000000ff1d7431 */ /* 0x000fe400000001ff */
[----:B------:R-:W-:Y:S01]  /*3760*/  IMAD.MOV.U32 R31, RZ, RZ, 0x1 ;  /* 0x00000001ff1f7424 */ /* 0x000fe200078e00ff */
[----:B------:R-:W-:Y:S01]  /*3770*/  MOV R23, 0x2000 ;  /* 0x0000200000177802 */ /* 0x000fe20000000f00 */
[----:B------:R-:W4:Y:S01]  /*3780*/  LDCU.64 UR4, c[0x0][0x890] ;  /* 0x00011200ff0477ac */ /* 0x000f220008000a00 */
[----:B------:R-:W-:Y:S01]  /*3790*/  IMAD.MOV.U32 R30, RZ, RZ, RZ ;  /* 0x000000ffff1e7224 */ /* 0x000fe200078e00ff */
[----:B------:R-:W3:Y:S01]  /*37a0*/  LDC R19, c[0x0][0x370] ;  /* 0x0000dc00ff137b82 */ /* 0x000ee20000000800 */
[----:B------:R-:W-:Y:S01]  /*37b0*/  UMOV UR7, 0x400 ;  /* 0x0000040000077882 */ /* 0x000fe20000000000 */
[----:B------:R-:W-:-:S02]  /*37c0*/  UPLOP3.LUT UP1, UPT, UPT, UPT, UPT, 0x40, 0x4 ;  /* 0x000000000004789c */ /* 0x000fc40003f2e870 */
[----:B------:R-:W-:-:S04]  /*37d0*/  ULEA UR7, UR37, UR7, 0x18 ;  /* 0x0000000725077291 */ /* 0x000fc8000f8ec0ff */
[----:B------:R-:W3:Y:S01]  /*37e0*/  LDC R2, c[0x0][0xb0c] ;  /* 0x0002c300ff027b82 */ /* 0x000ee20000000800 */
[----:B------:R-:W-:Y:S02]  /*37f0*/  UIADD3 UR13, UPT, UPT, UR7, 0x38, URZ ;  /* 0x00000038070d7890 */ /* 0x000fe4000fffe0ff */
[----:B--2---:R-:W-:Y:S02]  /*3800*/  UISETP.NE.U32.AND UP2, UPT, UR8, URZ, UPT ;  /* 0x000000ff0800728c */ /* 0x004fe4000bf45070 */
[----:B------:R-:W-:Y:S02]  /*3810*/  UIADD3 UR17, UPT, UPT, UR7, 0x30, URZ ;  /* 0x0000003007117890 */ /* 0x000fe4000fffe0ff */
[----:B----4-:R-:W-:Y:S01]  /*3820*/  UISETP.NE.U32.AND UP3, UPT, UR4, URZ, UPT ;  /* 0x000000ff0400728c */ /* 0x010fe2000bf65070 */
[----:B------:R-:W2:Y:S01]  /*3830*/  LDC R18, c[0x0][0xb20] ;  /* 0x0002c800ff127b82 */ /* 0x000ea20000000800 */
[----:B-1----:R-:W-:Y:S01]  /*3840*/  ISETP.NE.AND P1, PT, R0, 0x1, PT ;  /* 0x000000010000780c */ /* 0x002fe20003f25270 */
[----:B------:R-:W-:-:S02]  /*3850*/  UISETP.NE.AND.EX UP2, UPT, UR9, URZ, UPT, UP2 ;  /* 0x000000ff0900728c */ /* 0x000fc4000bf45320 */
[----:B------:R-:W-:Y:S02]  /*3860*/  UPRMT UR13, UR37, 0x654, UR13 ;  /* 0x00000654250d7896 */ /* 0x000fe4000800000d */
[----:B------:R-:W-:Y:S02]  /*3870*/  UISETP.NE.AND.EX UP3, UPT, UR5, URZ, UPT, UP3 ;  /* 0x000000ff0500728c */ /* 0x000fe4000bf65330 */
[----:B------:R-:W1:Y:S08]  /*3880*/  LDC.64 R32, c[0x0][0x348] ;  /* 0x0000d200ff207b82 */ /* 0x000e700000000a00 */
[----:B------:R-:W4:Y:S08]  /*3890*/  LDC.64 R16, c[0x0][0xb10] ;  /* 0x0002c400ff107b82 */ /* 0x000f300000000a00 */
[----:B------:R-:W1:Y:S08]  /*38a0*/  LDC.64 R6, c[0x0][0xb18] ;  /* 0x0002c600ff067b82 */ /* 0x000e700000000a00 */
[----:B------:R-:W1:Y:S08]  /*38b0*/  LDC.64 R4, c[0x0][0xb28] ;  /* 0x0002ca00ff047b82 */ /* 0x000e700000000a00 */
[----:B--23--:R-:W1:Y:S02]  /*38c0*/  LDC R22, c[0x0][0x374] ;  /* 0x0000dd00ff167b82 */ /* 0x00ce640000000800 */
.L_x_75:
[C---:B------:R-:W-:Y:S02]  /*38d0*/  LEA R0, R30.reuse, UR7, 0x3 ;  /* 0x000000071e007c11 */ /* 0x040fe4000f8e18ff */
[----:B------:R-:W-:Y:S02]  /*38e0*/  SHF.L.U32 R3, R29, 0x1f, RZ ;  /* 0x0000001f1d037819 */ /* 0x000fe400000006ff */
[----:B------:R-:W-:Y:S02]  /*38f0*/  LEA R24, R30, UR7, 0x4 ;  /* 0x000000071e187c11 */ /* 0x000fe4000f8e20ff */
[----:B--2---:R-:W2:Y:S02]  /*3900*/  SYNCS.PHASECHK.TRANS64.TRYWAIT P0, [R0+URZ+0x60], R3 ;  /* 0x00006003000075a7 */ /* 0x004ea400080011ff */
[----:B--2---:R-:W-:Y:S05]  /*3910*/  @!P0 BRA `(.L_x_67) ;  /* 0x0000004c00788947 */ /* 0x004fea0003800000 */
.L_x_129:
[----:B------:R-:W-:Y:S01]  /*3920*/  ISETP.GE.AND P0, PT, R72, 0x1, PT ;  /* 0x000000014800780c */ /* 0x000fe20003f06270 */
[----:B------:R-:W3:Y:S01]  /*3930*/  LDS.128 R24, [R24+0xf0] ;  /* 0x0000f00018187984 */ /* 0x000ee20000000c00 */
[----:B--2---:R-:W-:Y:S01]  /*3940*/  VIADD R0, R0, 0x70 ;  /* 0x0000007000007836 */ /* 0x004fe20000000000 */
[----:B------:R-:W-:Y:S01]  /*3950*/  @!PT LDS RZ, [RZ] ;  /* 0x00000000fffff984 */ /* 0x000fe20000000800 */
[----:B------:R-:W-:Y:S01]  /*3960*/  @!PT LDS RZ, [RZ] ;  /* 0x00000000fffff984 */ /* 0x000fe20000000800 */
[----:B------:R-:W-:Y:S01]  /*3970*/  @!PT LDS RZ, [RZ] ;  /* 0x00000000fffff984 */ /* 0x000fe20000000800 */
[----:B------:R-:W-:Y:S01]  /*3980*/  @!PT LDS RZ, [RZ] ;  /* 0x00000000fffff984 */ /* 0x000fe20000000800 */
[----:B------:R2:W-:Y:S06]  /*3990*/  MEMBAR.ALL.CTA ;  /* 0x0000000000007992 */ /* 0x0005ec0000008000 */
[----:B--2---:R-:W2:Y:S01]  /*39a0*/  FENCE.VIEW.ASYNC.S ;  /* 0x00000000000073c6 */ /* 0x004ea20000000000 */
[----:B------:R-:W-:Y:S04]  /*39b0*/  PRMT R0, RZ, 0x654, R0 ;  /* 0x00000654ff007816 */ /* 0x000fe80000000000 */
[----:B--2---:R2:W-:Y:S01]  /*39c0*/  SYNCS.ARRIVE.TRANS64.RED.A1T0 RZ, [R0+URZ], RZ ;  /* 0x000000ff00ff79a7 */ /* 0x0045e200081004ff */
[----:B---3--:R-:W-:Y:S11]  /*39d0*/  LOP3.LUT P3, RZ, R26, 0x1, RZ, 0xc0, !PT ;  /* 0x000000011aff7812 */ /* 0x008ff6000786c0ff */
[----:B------:R-:W-:Y:S02]  /*39e0*/  @!UPT UIADD3 URZ, UPT, UPT, URZ, URZ, URZ ;  /* 0x000000fffffff290 */ /* 0x000fe4000fffe0ff */
[----:B------:R-:W-:Y:S02]  /*39f0*/  @P3 MOV R13, R24 ;  /* 0x00000018000d3202 */ /* 0x000fe40000000f00 */
[----:B------:R-:W-:Y:S01]  /*3a00*/  @P3 LOP3.LUT R8, R25, 0xffff, RZ, 0xc0, !PT ;  /* 0x0000ffff19083812 */ /* 0x000fe200078ec0ff */
[----:B--2---:R-:W-:Y:S06]  /*3a10*/  @!P0 BRA `(.L_x_68) ;  /* 0x0000000000a48947 */ /* 0x004fec0003800000 */
[----:B-1----:R-:W-:Y:S01]  /*3a20*/  IMAD.HI.U32 R35, R22, R7, RZ ;  /* 0x0000000716237227 */ /* 0x002fe200078e00ff */
[----:B------:R-:W-:Y:S02]  /*3a30*/  ISETP.NE.AND P0, PT, R6, 0x1, PT ;  /* 0x000000010600780c */ /* 0x000fe40003f05270 */
[----:B------:R-:W-:Y:S01]  /*3a40*/  ISETP.NE.AND P2, PT, R72, 0x1, PT ;  /* 0x000000014800780c */ /* 0x000fe20003f45270 */
[----:B----4-:R-:W-:Y:S01]  /*3a50*/  IMAD.HI.U32 R34, R19, R16, RZ ;  /* 0x0000001013227227 */ /* 0x010fe200078e00ff */
[----:B------:R-:W-:Y:S02]  /*3a60*/  SHF.R.U32.HI R35, RZ, R18, R35 ;  /* 0x00000012ff237219 */ /* 0x000fe40000011623 */
[----:B------:R-:W-:Y:S01]  /*3a70*/  ISETP.NE.AND P4, PT, R2, 0x1, PT ;  /* 0x000000010200780c */ /* 0x000fe20003f85270 */
[----:B------:R-:W-:Y:S01]  /*3a80*/  IMAD.HI.U32 R36, R13, R16, RZ ;  /* 0x000000100d247227 */ /* 0x000fe200078e00ff */
[----:B------:R-:W-:Y:S02]  /*3a90*/  SHF.R.U32.HI R34, RZ, R17, R34 ;  /* 0x00000011ff227219 */ /* 0x000fe40000011622 */
[----:B------:R-:W-:Y:S01]  /*3aa0*/  SEL R3, R22, R35, !P0 ;  /* 0x0000002316037207 */ /* 0x000fe20004000000 */
[C---:B------:R-:W-:Y:S01]  /*3ab0*/  IMAD.HI.U32 R35, R8.reuse, R7, RZ ;  /* 0x0000000708237227 */ /* 0x040fe200078e00ff */
[----:B------:R-:W-:Y:S02]  /*3ac0*/  SEL R11, R19, R34, !P4 ;  /* 0x00000022130b7207 */ /* 0x000fe40006000000 */
[----:B------:R-:W-:Y:S01]  /*3ad0*/  SHF.R.U32.HI R36, RZ, R17, R36 ;  /* 0x00000011ff247219 */ /* 0x000fe20000011624 */
[----:B------:R-:W-:Y:S01]  /*3ae0*/  IMAD.HI.U32 R38, R3, R4, RZ ;  /* 0x0000000403267227 */ /* 0x000fe200078e00ff */
[----:B------:R-:W-:Y:S03]  /*3af0*/  SHF.R.U32.HI R35, RZ, R18, R35 ;  /* 0x00000012ff237219 */ /* 0x000fe60000011623 */
[----:B------:R-:W-:Y:S01]  /*3b00*/  IMAD.HI.U32 R34, R11, R4, RZ ;  /* 0x000000040b227227 */ /* 0x000fe200078e00ff */
[----:B------:R-:W-:Y:S02]  /*3b10*/  @P2 SHF.R.U32.HI R3, RZ, R5, R38 ;  /* 0x00000005ff032219 */ /* 0x000fe40000011626 */
[----:B------:R-:W-:Y:S02]  /*3b20*/  SEL R9, R8, R35, !P0 ;  /* 0x0000002308097207 */ /* 0x000fe40004000000 */
[----:B------:R-:W-:Y:S01]  /*3b30*/  @P2 SHF.R.U32.HI R11, RZ, R5, R34 ;  /* 0x00000005ff0b2219 */ /* 0x000fe20000011622 */
[C---:B------:R-:W-:Y:S01]  /*3b40*/  IMAD R10, R72.reuse, R3, RZ ;  /* 0x00000003480a7224 */ /* 0x040fe200078e02ff */
[----:B------:R-:W-:Y:S01]  /*3b50*/  SEL R3, R13, R36, !P4 ;  /* 0x000000240d037207 */ /* 0x000fe20006000000 */
[C---:B------:R-:W-:Y:S03]  /*3b60*/  IMAD.HI.U32 R14, R9.reuse, R4, RZ ;  /* 0x00000004090e7227 */ /* 0x040fe600078e00ff */
[----:B------:R-:W-:Y:S01]  /*3b70*/  ISETP.GE.AND P0, PT, R9, R10, PT ;  /* 0x0000000a0900720c */ /* 0x000fe20003f06270 */
[C---:B------:R-:W-:Y:S01]  /*3b80*/  IMAD R12, R72.reuse, R11, RZ ;  /* 0x0000000b480c7224 */ /* 0x040fe200078e02ff */
[-C--:B------:R-:W-:Y:S04]  /*3b90*/  SHF.R.U32.HI R14, RZ, R5.reuse, R14 ;  /* 0x00000005ff0e7219 */ /* 0x080fe8000001160e */
[----:B------:R-:W-:Y:S02]  /*3ba0*/  ISETP.GE.OR P0, PT, R3, R12, P0 ;  /* 0x0000000c0300720c */ /* 0x000fe40000706670 */
[----:B------:R-:W-:Y:S05]  /*3bb0*/  SEL R15, R9, R14, !P2 ;  /* 0x0000000e090f7207 */ /* 0x000fea0005000000 */
[----:B------:R-:W-:Y:S04]  /*3bc0*/  IMAD.MOV R14, RZ, RZ, -R15 ;  /* 0x000000ffff0e7224 */ /* 0x000fe800078e0a0f */
[----:B------:R-:W-:Y:S02]  /*3bd0*/  IMAD R14, R72, R14, R9 ;  /* 0x0000000e480e7224 */ /* 0x000fe400078e0209 */
[C---:B------:R-:W-:Y:S05]  /*3be0*/  @!P0 IMAD.HI.U32 R10, R3.reuse, R4, RZ ;  /* 0x00000004030a8227 */ /* 0x040fea00078e00ff */
[----:B------:R-:W-:Y:S04]  /*3bf0*/  @!P0 SHF.R.U32.HI R10, RZ, R5, R10 ;  /* 0x00000005ff0a8219 */ /* 0x000fe8000001160a */
[----:B------:R-:W-:Y:S01]  /*3c00*/  @!P0 SEL R0, R3, R10, !P2 ;  /* 0x0000000a03008207 */ /* 0x000fe20005000000 */
[----:B------:R-:W-:Y:S03]  /*3c10*/  IMAD.MOV R10, RZ, RZ, -R3 ;  /* 0x000000ffff0a7224 */ /* 0x000fe600078e0a03 */
[----:B------:R-:W-:Y:S01]  /*3c20*/  @!P0 IADD3 R15, PT, PT, R15, -R0, RZ ;  /* 0x800000000f0f8210 */ /* 0x000fe20007ffe0ff */
[----:B------:R-:W-:Y:S01]  /*3c30*/  @!P0 IMAD R0, R11, R14, R0 ;  /* 0x0000000e0b008224 */ /* 0x000fe200078e0200 */
[----:B------:R-:W-:Y:S01]  /*3c40*/  IADD3 R11, PT, PT, -R9, RZ, RZ ;  /* 0x000000ff090b7210 */ /* 0x000fe20007ffe1ff */
[----:B------:R-:W-:Y:S02]  /*3c50*/  IMAD R13, R2, R10, R13 ;  /* 0x0000000a020d7224 */ /* 0x000fe400078e020d */
[----:B------:R-:W-:Y:S02]  /*3c60*/  @!P0 IMAD R9, R15, R72, R3 ;  /* 0x000000480f098224 */ /* 0x000fe400078e0203 */
[----:B------:R-:W-:Y:S02]  /*3c70*/  @!P0 IMAD.MOV.U32 R3, RZ, RZ, R0 ;  /* 0x000000ffff038224 */ /* 0x000fe400078e0000 */
[----:B------:R-:W-:Y:S02]  /*3c80*/  IMAD R8, R6, R11, R8 ;  /* 0x0000000b06087224 */ /* 0x000fe400078e0208 */
[----:B------:R-:W-:Y:S02]  /*3c90*/  IMAD R13, R3, R2, R13 ;  /* 0x00000002030d7224 */ /* 0x000fe400078e020d */
[----:B------:R-:W-:Y:S02]  /*3ca0*/  IMAD R8, R9, R6, R8 ;  /* 0x0000000609087224 */ /* 0x000fe400078e0208 */
.L_x_68:
[----:B------:R-:W-:Y:S05]  /*3cb0*/  BRA.U UP1, `(.L_x_69) ;  /* 0x0000000101107547 */ /* 0x000fea000b800000 */
[----:B------:R-:W-:Y:S04]  /*3cc0*/  MOV R0, UR6 ;  /* 0x0000000600007c02 */ /* 0x000fe80008000f00 */
[----:B------:R-:W-:Y:S04]  /*3cd0*/  SHF.L.U32 R3, R0, 0x1f, RZ ;  /* 0x0000001f00037819 */ /* 0x000fe800000006ff */
[----:B------:R-:W2:Y:S02]  /*3ce0*/  SYNCS.PHASECHK.TRANS64.TRYWAIT P0, [UR7+0x58], R3 ;  /* 0x00005803ff0075a7 */ /* 0x000ea40008001107 */
[----:B--2---:R-:W-:Y:S05]  /*3cf0*/  @!P0 BRA `(.L_x_70) ;  /* 0x0000004800948947 */ /* 0x004fea0003800000 */
.L_x_69:
[----:B------:R-:W-:Y:S02]  /*3d00*/  R2UR UR19, R21 ;  /* 0x00000000151372ca */ /* 0x000fe400000e0000 */
[----:B------:R-:W-:Y:S02]  /*3d10*/  R2UR UR18, R20 ;  /* 0x00000000141272ca */ /* 0x000fe400000e0000 */
[----:B------:R-:W-:Y:S02]  /*3d20*/  ISETP.NE.U32.AND P2, PT, RZ, UR4, PT ;  /* 0x00000004ff007c0c */ /* 0x000fe4000bf45070 */
[----:B------:R-:W-:Y:S02]  /*3d30*/  SHF.L.U32 R12, R31, 0x1f, RZ ;  /* 0x0000001f1f0c7819 */ /* 0x000fe400000006ff */
[----:B------:R-:W-:Y:S05]  /*3d40*/  ISETP.NE.AND.EX P2, PT, RZ, UR5, PT, P2 ;  /* 0x00000005ff007c0c */ /* 0x000fea000bf45320 */
[----:B------:R-:W-:Y:S02]  /*3d50*/  USHF.L.U32 UR19, UR19, 0x7, URZ ;  /* 0x0000000713137899 */ /* 0x000fe400080006ff */
[----:B------:R-:W-:Y:S01]  /*3d60*/  USHF.L.U32 UR18, UR18, 0x7, URZ ;  /* 0x0000000712127899 */ /* 0x000fe200080006ff */
[----:B------:R-:W-:Y:S11]  /*3d70*/  BRA.U !UP3, `(.L_x_71) ;  /* 0x000000010b347547 */ /* 0x000ff6000b800000 */
[----:B------:R-:W-:Y:S01]  /*3d80*/  UPLOP3.LUT UP0, UPT, UPT, UPT, UP2, 0x80, 0x8 ;  /* 0x000000000008789c */ /* 0x000fe20003f0f020 */
[----:B--2---:R-:W-:Y:S02]  /*3d90*/  HFMA2 R0, -RZ, RZ, 0, 5.9604644775390625e-08 ;  /* 0x00000001ff007431 */ /* 0x004fe400000001ff */
[----:B------:R-:W-:Y:S03]  /*3da0*/  IMAD.MOV.U32 R151, RZ, RZ, 0x1 ;  /* 0x00000001ff977424 */ /* 0x000fe600078e00ff */
[----:B------:R-:W-:Y:S05]  /*3db0*/  PLOP3.LUT P0, PT, PT, PT, UP0, 0x80, 0x8 ;  /* 0x000000000008781c */ /* 0x000fea0003f0f008 */
[----:B------:R-:W2:Y:S01]  /*3dc0*/  @UP0 LDCU.64 UR10, c[0x0][0x888] ;  /* 0x00011100ff0a07ac */ /* 0x000ea20008000a00 */
[----:B------:R-:W-:Y:S07]  /*3dd0*/  @UP0 UIMAD UR8, UR36, UR4, URZ ;  /* 0x00000004240802a4 */ /* 0x000fee000f8e02ff */
[----:B------:R-:W-:Y:S01]  /*3de0*/  @!P0 PRMT R151, R0, 0x7610, R151 ;  /* 0x0000761000978816 */ /* 0x000fe20000000097 */
[----:B--2---:R-:W-:Y:S03]  /*3df0*/  @UP0 UIMAD.WIDE UR10, UR8, 0x4, UR10 ;  /* 0x00000004080a08a5 */ /* 0x004fe6000f8e020a */
[----:B------:R-:W2:Y:S03]  /*3e00*/  @!UP0 LDCU UR8, c[0x0][0x880] ;  /* 0x00011000ff0887ac */ /* 0x000ea60008000800 */
[----:B------:R-:W-:Y:S01]  /*3e10*/  IMAD.U32 R10, RZ, RZ, UR10 ;  /* 0x0000000aff0a7e24 */ /* 0x000fe2000f8e00ff */
[----:B------:R-:W-:Y:S05]  /*3e20*/  MOV R11, UR11 ;  /* 0x0000000b000b7c02 */ /* 0x000fea0008000f00 */
[----:B-----5:R3:W5:Y:S02]  /*3e30*/  @P0 LDG.E R82, desc[UR46][R10.64] ;  /* 0x0000002e0a520981 */ /* 0x020764000c1e1900 */
[----:B--23--:R-:W-:Y:S07]  /*3e40*/  @!P0 IMAD.U32 R82, RZ, RZ, UR8 ;  /* 0x00000008ff528e24 */ /* 0x00cfee000f8e00ff */
.L_x_71:
[----:B-----5:R-:W-:Y:S01]  /*3e50*/  @!P2 ISETP.EQ.AND P0, PT, R82, RZ, PT ;  /* 0x000000ff5200a20c */ /* 0x020fe20003f02270 */
[----:B------:R-:W-:Y:S01]  /*3e60*/  @!UPT UIADD3 URZ, UPT, UPT, URZ, URZ, URZ ;  /* 0x000000fffffff290 */ /* 0x000fe2000fffe0ff */
[----:B------:R-:W-:Y:S11]  /*3e70*/  @!P2 BRA `(.L_x_72) ;  /* 0x000000000014a947 */ /* 0x000ff60003800000 */
[----:B------:R-:W-:Y:S02]  /*3e80*/  LOP3.LUT P2, RZ, R151, 0xff, RZ, 0xc0, !PT ;  /* 0x000000ff97ff7812 */ /* 0x000fe4000784c0ff */
[----:B------:R-:W-:Y:S04]  /*3e90*/  PLOP3.LUT P0, PT, PT, PT, UP0, 0x80, 0x8 ;  /* 0x000000000008781c */ /* 0x000fe80003f0f008 */
[----:B------:R-:W-:Y:S07]  /*3ea0*/  PLOP3.LUT P0, PT, P0, PT, PT, 0x8, 0x80 ;  /* 0x000000000080781c */ /* 0x000fee000070e170 */
[----:B------:R-:W-:Y:S11]  /*3eb0*/  @P2 ISETP.EQ.AND P0, PT, R82, RZ, PT ;  /* 0x000000ff5200220c */ /* 0x000ff60003f02270 */
[----:B------:R-:W-:Y:S02]  /*3ec0*/  @!UPT UIADD3 URZ, UPT, UPT, URZ, URZ, URZ ;  /* 0x000000fffffff290 */ /* 0x000fe4000fffe0ff */
.L_x_72:
[----:B------:R-:W3:Y:S01]  /*3ed0*/  SYNCS.PHASECHK.TRANS64.TRYWAIT P2, [UR7+0x40], R12 ;  /* 0x0000400cff0075a7 */ /* 0x000ee20008041107 */
[----:B------:R-:W-:Y:S04]  /*3ee0*/  ELECT P4, URZ, PT ;  /* 0x0000000000ff782f */ /* 0x000fe80003880000 */
[----:B------:R-:W-:Y:S11]  /*3ef0*/  PLOP3.LUT P4, PT, P0, P4, PT, 0xf2, 0x2f ;  /* 0x00000000002f781c */ /* 0x000ff60000789e72 */
[----:B------:R-:W-:Y:S02]  /*3f00*/  @!UPT UIADD3 URZ, UPT, UPT, URZ, URZ, URZ ;  /* 0x000000fffffff290 */ /* 0x000fe4000fffe0ff */
[----:B-1----:R-:W-:Y:S05]  /*3f10*/  @!P4 IADD3 R21, P0, PT, R32, 0x580, RZ ;  /* 0x000005802015c810 */ /* 0x002fea0007f1e0ff */
[----:B------:R-:W-:Y:S01]  /*3f20*/  @!P4 IMAD.X R20, RZ, RZ, R33, P0 ;  /* 0x000000ffff14c224 */ /* 0x000fe200000e0621 */
[----:B---3--:R-:W-:Y:S07]  /*3f30*/  @!P2 BRA `(.L_x_73) ;  /* 0x00000048001ca947 */ /* 0x008fee0003800000 */
.L_x_132:
[----:B------:R-:W3:Y:S01]  /*3f40*/  LDC.64 R14, c[0x0][0xb10] ;  /* 0x0002c400ff0e7b82 */ /* 0x000ee20000000a00 */
[----:B------:R-:W-:Y:S01]  /*3f50*/  @!P4 R2UR UR8, R20 ;  /* 0x000000001408c2ca */ /* 0x000fe200000e0000 */
[----:B------:R-:W-:Y:S01]  /*3f60*/  VOTEU.ALL UP1, P4 ;  /* 0x0000000000ff7886 */ /* 0x000fe20002020000 */
[----:B------:R-:W-:Y:S01]  /*3f70*/  @!P4 R2UR UR9, R21 ;  /* 0x000000001509c2ca */ /* 0x000fe200000e0000 */
[----:B------:R-:W-:Y:S01]  /*3f80*/  UMOV UR10, 0x0 ;  /* 0x00000000000a7882 */ /* 0x000fe20000000000 */
[----:B------:R-:W-:Y:S03]  /*3f90*/  UMOV UR11, 0x10000000 ;  /* 0x10000000000b7882 */ /* 0x000fe60000000000 */
[----:B------:R-:W5:Y:S01]  /*3fa0*/  LDC.64 R10, c[0x0][0xb18] ;  /* 0x0002c600ff0a7b82 */ /* 0x000f620000000a00 */
[----:B------:R-:W-:Y:S01]  /*3fb0*/  @!UP1 UIADD3 UR16, UPT, UPT, UR7, 0x200, URZ ;  /* 0x0000020007109890 */ /* 0x000fe2000fffe0ff */
[----:B------:R-:W-:Y:S01]  /*3fc0*/  @P3 SHF.R.U32.HI R28, RZ, 0x10, R25 ;  /* 0x00000010ff1c3819 */ /* 0x000fe20000011619 */
[----:B------:R-:W-:Y:S01]  /*3fd0*/  VOTEU.ALL UP1, P4 ;  /* 0x0000000000ff7886 */ /* 0x000fe20002020000 */
[----:B------:R-:W-:Y:S01]  /*3fe0*/  UMOV UR20, UR36 ;  /* 0x0000002400147c82 */ /* 0x000fe20008000000 */
[----:B------:R-:W-:Y:S03]  /*3ff0*/  VIADD R30, R30, 0x1 ;  /* 0x000000011e1e7836 */ /* 0x000fe60000000000 */
[----:B--2---:R-:W2:Y:S01]  /*4000*/  @!P1 LDC R0, c[0x0][0xb20] ;  /* 0x0002c800ff009b82 */ /* 0x004ea20000000800 */
[----:B------:R-:W-:Y:S01]  /*4010*/  IMAD.U32 R21, RZ, RZ, UR8 ;  /* 0x00000008ff157e24 */ /* 0x000fe2000f8e00ff */
[----:B------:R-:W-:Y:S06]  /*4020*/  UPRMT UR8, UR37, 0x654, UR17 ;  /* 0x0000065425087896 */ /* 0x000fec0008000011 */
[----:B-1----:R-:W1:Y:S01]  /*4030*/  @!P1 LDC R3, c[0x0][0xb0c] ;  /* 0x0002c300ff039b82 */ /* 0x002e620000000800 */
[----:B------:R-:W-:Y:S01]  /*4040*/  IMAD.U32 R20, RZ, RZ, UR9 ;  /* 0x00000009ff147e24 */ /* 0x000fe2000f8e00ff */
[----:B------:R-:W-:Y:S04]  /*4050*/  @!P4 R2UR UR15, R21 ;  /* 0x00000000150fc2ca */ /* 0x000fe800000e0000 */
[----:B------:R-:W-:Y:S01]  /*4060*/  @!P4 R2UR UR14, R20 ;  /* 0x00000000140ec2ca */ /* 0x000fe200000e0000 */
[----:B------:R-:W-:Y:S11]  /*4070*/  @!P4 IMAD.MOV.U32 R20, RZ, RZ, 0x2000 ;  /* 0x00002000ff14c424 */ /* 0x000ff600078e00ff */
[----:B------:R-:W-:Y:S01]  /*4080*/  @!UPT UIADD3 URZ, UPT, UPT, URZ, URZ, URZ ;  /* 0x000000fffffff290 */ /* 0x000fe2000fffe0ff */
[----:B------:R1:W-:Y:S01]  /*4090*/  @!UP1 UTMALDG.3D [UR16], [UR14], desc[UR10] ;  /* 0x00000a100e0095b4 */ /* 0x0003e20008011000 */
[----:B------:R1:W-:Y:S02]  /*40a0*/  @!P4 SYNCS.ARRIVE.TRANS64.RED.A0TR RZ, [UR7+0x30], R20 ;  /* 0x00003014ffffc9a7 */ /* 0x0003e40008300407 */
[----:B-1----:R-:W-:Y:S01]  /*40b0*/  @!P1 ISETP.NE.AND P2, PT, R3, 0x1, PT ;  /* 0x000000010300980c */ /* 0x002fe20003f45270 */
[C---:B---3--:R-:W-:Y:S01]  /*40c0*/  @!P1 IMAD.HI.U32 R14, R13.reuse, R14, RZ ;  /* 0x0000000e0d0e9227 */ /* 0x048fe200078e00ff */
[----:B-----5:R-:W-:Y:S03]  /*40d0*/  @!P1 ISETP.NE.AND P0, PT, R10, 0x1, PT ;  /* 0x000000010a00980c */ /* 0x020fe60003f05270 */
[C---:B------:R-:W-:Y:S01]  /*40e0*/  @!P1 IMAD.HI.U32 R11, R8.reuse, R11, RZ ;  /* 0x0000000b080b9227 */ /* 0x040fe200078e00ff */
[----:B------:R-:W-:Y:S04]  /*40f0*/  @!P1 SHF.R.U32.HI R14, RZ, R15, R14 ;  /* 0x0000000fff0e9219 */ /* 0x000fe8000001160e */
[----:B--2---:R-:W-:Y:S01]  /*4100*/  @!P1 SHF.R.U32.HI R9, RZ, R0, R11 ;  /* 0x00000000ff099219 */ /* 0x004fe2000001160b */
[----:B------:R-:W-:Y:S01]  /*4110*/  SYNCS.ARRIVE.TRANS64.RED.A1T0 RZ, [UR8], RZ ;  /* 0x000000ffffff79a7 */ /* 0x000fe20008100408 */
[----:B------:R-:W-:Y:S02]  /*4120*/  @!P1 SEL R14, R13, R14, !P2 ;  /* 0x0000000e0d0e9207 */ /* 0x000fe40005000000 */
[----:B------:R-:W-:Y:S01]  /*4130*/  @!P1 SEL R9, R8, R9, !P0 ;  /* 0x0000000908099207 */ /* 0x000fe20004000000 */
[----:B------:R-:W1:Y:S04]  /*4140*/  SYNCS.PHASECHK.TRANS64.TRYWAIT P5, [UR7+0x48], R12 ;  /* 0x0000480cff0075a7 */ /* 0x000e6800080a1107 */
[----:B------:R-:W-:Y:S02]  /*4150*/  @!P1 IMAD.IADD R0, R9, 0x1, -R14 ;  /* 0x0000000109009824 */ /* 0x000fe400078e0a0e */
[----:B------:R-:W-:Y:S02]  /*4160*/  @!P1 IMAD.IADD R9, R14, 0x1, -R9 ;  /* 0x000000010e099824 */ /* 0x000fe400078e0a09 */
[----:B------:R-:W-:Y:S02]  /*4170*/  @!P1 IMAD R13, R0, R3, R13 ;  /* 0x00000003000d9224 */ /* 0x000fe400078e020d */
[----:B------:R-:W-:Y:S01]  /*4180*/  @!P1 IMAD R8, R9, R10, R8 ;  /* 0x0000000a09089224 */ /* 0x000fe200078e0208 */
[----:B-1----:R-:W-:Y:S06]  /*4190*/  @!P5 BRA `(.L_x_74) ;  /* 0x00000044009cd947 */ /* 0x002fec0003800000 */
.L_x_134:
[----:B-1----:R-:W-:Y:S01]  /*41a0*/  @!P4 IADD3 R3, P0, PT, R32, 0x580, RZ ;  /* 0x000005802003c810 */ /* 0x002fe20007f1e0ff */
[----:B------:R-:W-:Y:S01]  /*41b0*/  VOTEU.ALL UP1, P4 ;  /* 0x0000000000ff7886 */ /* 0x000fe20002020000 */
[----:B------:R-:W-:Y:S01]  /*41c0*/  UMOV UR20, 0x0 ;  /* 0x0000000000147882 */ /* 0x000fe20000000000 */
[----:B------:R-:W-:Y:S01]  /*41d0*/  UMOV UR21, 0x10000000 ;  /* 0x1000000000157882 */ /* 0x000fe20000000000 */
[----:B------:R-:W-:Y:S01]  /*41e0*/  @!P4 R2UR UR9, R3 ;  /* 0x000000000309c2ca */ /* 0x000fe200000e0000 */
[----:B------:R-:W-:Y:S01]  /*41f0*/  @!P4 IMAD.X R0, RZ, RZ, R33, P0 ;  /* 0x000000ffff00c224 */ /* 0x000fe200000e0621 */
[----:B------:R-:W-:Y:S01]  /*4200*/  @!UP1 UIADD3 UR10, UPT, UPT, UR18, 0x40, URZ ;  /* 0x00000040120a9890 */ /* 0x000fe2000fffe0ff */
[----:B------:R-:W-:Y:S01]  /*4210*/  ISETP.NE.AND P0, PT, R30, 0x2, PT ;  /* 0x000000021e00780c */ /* 0x000fe20003f05270 */
[----:B------:R-:W-:Y:S01]  /*4220*/  UMOV UR11, UR19 ;  /* 0x00000013000b7c82 */ /* 0x000fe20008000000 */
[----:B------:R-:W-:Y:S01]  /*4230*/  UMOV UR12, UR36 ;  /* 0x00000024000c7c82 */ /* 0x000fe20008000000 */
[----:B------:R-:W-:Y:S01]  /*4240*/  @!P4 R2UR UR8, R0 ;  /* 0x000000000008c2ca */ /* 0x000fe200000e0000 */
[----:B------:R-:W-:Y:S01]  /*4250*/  IMAD.IADD R20, R8, 0x1, R150 ;  /* 0x0000000108147824 */ /* 0x000fe200078e0296 */
[----:B------:R-:W-:Y:S01]  /*4260*/  @P3 R2UR UR36, R28 ;  /* 0x000000001c2432ca */ /* 0x000fe200000e0000 */
[----:B------:R-:W-:Y:S01]  /*4270*/  IMAD.IADD R21, R13, 0x1, R152 ;  /* 0x000000010d157824 */ /* 0x000fe200078e0298 */
[----:B------:R-:W-:Y:S02]  /*4280*/  SEL R0, RZ, 0x1, P0 ;  /* 0x00000001ff007807 */ /* 0x000fe40000000000 */
[----:B------:R-:W-:Y:S01]  /*4290*/  LOP3.LUT R31, R31, 0x1, RZ, 0x3c, !PT ;  /* 0x000000011f1f7812 */ /* 0x000fe200078e3cff */
[----:B------:R-:W-:Y:S01]  /*42a0*/  IMAD.U32 R10, RZ, RZ, UR9 ;  /* 0x00000009ff0a7e24 */ /* 0x000fe2000f8e00ff */
[----:B------:R-:W-:Y:S01]  /*42b0*/  @!UP1 UIADD3 UR9, UPT, UPT, UR7, 0x38, URZ ;  /* 0x0000003807099890 */ /* 0x000fe2000fffe0ff */
[----:B------:R-:W-:Y:S02]  /*42c0*/  LOP3.LUT R29, R29, R0, RZ, 0x3c, !PT ;  /* 0x000000001d1d7212 */ /* 0x000fe400078e3cff */
[----:B------:R-:W-:Y:S02]  /*42d0*/  SEL R30, R30, RZ, P0 ;  /* 0x000000ff1e1e7207 */ /* 0x000fe40000000000 */
[----:B------:R-:W-:Y:S01]  /*42e0*/  IMAD.U32 R11, RZ, RZ, UR8 ;  /* 0x00000008ff0b7e24 */ /* 0x000fe2000f8e00ff */
[----:B------:R-:W-:Y:S01]  /*42f0*/  @!P4 R2UR UR14, R10 ;  /* 0x000000000a0ec2ca */ /* 0x000fe200000e0000 */
[----:B------:R-:W-:Y:S01]  /*4300*/  @!UP1 UIADD3 UR8, UPT, UPT, UR7, 0x2200, URZ ;  /* 0x0000220007089890 */ /* 0x000fe2000fffe0ff */
[----:B------:R-:W-:Y:S02]  /*4310*/  VOTEU.ALL UP1, P4 ;  /* 0x0000000000ff7886 */ /* 0x000fe40002020000 */
[----:B------:R-:W-:Y:S11]  /*4320*/  @!P4 R2UR UR15, R11 ;  /* 0x000000000b0fc2ca */ /* 0x000ff600000e0000 */
[----:B------:R-:W-:Y:S02]  /*4330*/  @!UPT UIADD3 URZ, UPT, UPT, URZ, URZ, URZ ;  /* 0x000000fffffff290 */ /* 0x000fe4000fffe0ff */
[----:B------:R2:W-:Y:S01]  /*4340*/  @!UP1 UTMALDG.3D [UR8], [UR14], desc[UR20] ;  /* 0x000014080e0095b4 */ /* 0x0005e20008011000 */
[----:B------:R2:W-:Y:S01]  /*4350*/  @!P4 SYNCS.ARRIVE.TRANS64.RED.A0TR RZ, [UR7+0x38], R23 ;  /* 0x00003817ffffc9a7 */ /* 0x0005e20008300407 */
[----:B------:R-:W-:Y:S01]  /*4360*/  UPLOP3.LUT UP1, UPT, UPT, UPT, UPT, 0x80, 0x8 ;  /* 0x000000000008789c */ /* 0x000fe20003f2f070 */
[----:B------:R-:W-:Y:S01]  /*4370*/  SYNCS.ARRIVE.TRANS64.RED.A1T0 RZ, [UR13], RZ ;  /* 0x000000ffffff79a7 */ /* 0x000fe2000810040d */
[----:B------:R-:W-:Y:S09]  /*4380*/  @P3 BRA `(.L_x_75) ;  /* 0xfffffff400503947 */ /* 0x000ff2000383ffff */
[----:B------:R-:W-:-:S04]  /*4390*/  SHF.L.U32 R3, R31, 0x1f, RZ ;  /* 0x0000001f1f037819 */ /* 0x000fc800000006ff */
[----:B------:R-:W1:Y:S02]  /*43a0*/  SYNCS.PHASECHK.TRANS64.TRYWAIT P0, [UR7+0x40], R3 ;  /* 0x00004003ff0075a7 */ /* 0x000e640008001107 */
[----:B-1----:R-:W-:Y:S05]  /*43b0*/  @!P0 BRA `(.L_x_76) ;  /* 0x00000044002c8947 */ /* 0x002fea0003800000 */
.L_x_136:
[----:B-1----:R-:W-:-:S07]  /*43c0*/  MOV R0, UR7 ;  /* 0x0000000700007c02 */ /* 0x002fce0008000f00 */
.L_x_77:
[----:B-1----:R-:W-:-:S04]  /*43d0*/  SHF.L.U32 R3, R31, 0x1f, RZ ;  /* 0x0000001f1f037819 */ /* 0x002fc800000006ff */
[----:B------:R1:W3:Y:S03]  /*43e0*/  SYNCS.PHASECHK.TRANS64.TRYWAIT P0, [R0+URZ+0x48], R3 ;  /* 0x00004803000075a7 */ /* 0x0002e600080011ff */
[----:B---3--:R-:W-:Y:S05]  /*43f0*/  @!P0 NANOSLEEP.SYNCS 0x989680 ;  /* 0x009896800000895d */ /* 0x008fea0003900000 */
[----:B------:R-:W3:Y:S02]  /*4400*/  @!P0 SYNCS.PHASECHK.TRANS64 P0, [R0+URZ+0x48], R3 ;  /* 0x00004803000085a7 */ /* 0x000ee400080010ff */
[----:B--23--:R-:W-:Y:S05]  /*4410*/  @P0 EXIT ;  /* 0x000000000000094d */ /* 0x00cfea0003800000 */
[----:B------:R-:W-:Y:S05]  /*4420*/  BRA `(.L_x_77) ;  /* 0xfffffffc00e87947 */ /* 0x000fea000383ffff */
.L_x_66:
[----:B------:R-:W-:-:S06]  /*4430*/  UISETP.GE.AND UP1, UPT, UR8, 0x4, UPT ;  /* 0x000000040800788c */ /* 0x000fcc000bf26270 */
[----:B------:R-:W-:-:S13]  /*4440*/  PLOP3.LUT P0, PT, PT, PT, UP1, 0x80, 0x8 ;  /* 0x000000000008781c */ /* 0x000fda0003f0f018 */
[----:B------:R-:W-:Y:S05]  /*4450*/  @!P0 EXIT ;  /* 0x000000000000894d */ /* 0x000fea0003800000 */
[----:B------:R-:W-:Y:S01]  /*4460*/  BAR.SYNC.DEFER_BLOCKING 0x6, 0xa0 ;  /* 0x0182800000007b1d */ /* 0x000fe20000010000 */
[C---:B------:R-:W-:Y:S01]  /*4470*/  IMAD.U32 R79, R167.reuse, 0x10000, RZ ;  /* 0x00010000a74f7824 */ /* 0x040fe200078e00ff */
[C---:B------:R-:W-:Y:S01]  /*4480*/  R2P PR, R167.reuse, 0x6 ;  /* 0x00000006a7007804 */ /* 0x040fe20000000000 */
[----:B------:R-:W-:Y:S01]  /*4490*/  IMAD.SHL.U32 R2, R167, 0x40, RZ ;  /* 0x00000040a7027824 */ /* 0x000fe200078e00ff */
[----:B------:R-:W-:Y:S01]  /*44a0*/  CS2R R160, SRZ ;  /* 0x0000000000a07805 */ /* 0x000fe2000001ff00 */
[----:B------:R-:W-:Y:S01]  /*44b0*/  IMAD.MOV.U32 R164, RZ, RZ, 0x20 ;  /* 0x00000020ffa47424 */ /* 0x000fe200078e00ff */
[----:B------:R-:W-:Y:S02]  /*44c0*/  UMOV UR49, 0x400 ;  /* 0x0000040000317882 */ /* 0x000fe40000000000 */
[----:B------:R-:W1:Y:S01]  /*44d0*/  LDC R157, c[0x0][0x370] ;  /* 0x0000dc00ff9d7b82 */ /* 0x000e620000000800 */
[----:B------:R-:W-:Y:S01]  /*44e0*/  ULEA UR49, UR37, UR49, 0x18 ;  /* 0x0000003125317291 */ /* 0x000fe2000f8ec0ff */
[----:B------:R-:W-:Y:S01]  /*44f0*/  LOP3.LUT R79, R79, 0x600000, RZ, 0xc0, !PT ;  /* 0x006000004f4f7812 */ /* 0x000fe200078ec0ff */
[----:B------:R-:W-:Y:S01]  /*4500*/  IMAD.SHL.U32 R153, R167, 0x8, RZ ;  /* 0x00000008a7997824 */ /* 0x000fe200078e00ff */
[----:B------:R-:W-:Y:S01]  /*4510*/  LOP3.LUT R4, R2, 0x180, RZ, 0xc0, !PT ;  /* 0x0000018002047812 */ /* 0x000fe200078ec0ff */
[----:B------:R-:W-:Y:S01]  /*4520*/  IMAD.MOV.U32 R165, RZ, RZ, 0x10 ;  /* 0x00000010ffa57424 */ /* 0x000fe200078e00ff */
[----:B------:R-:W-:Y:S01]  /*4530*/  SEL R164, R164, 0xffffffe0, !P2 ;  /* 0xffffffe0a4a47807 */ /* 0x000fe20005000000 */
[----:B------:R-:W-:Y:S01]  /*4540*/  UIADD3 UR4, UPT, UPT, UR49, 0x4200, URZ ;  /* 0x0000420031047890 */ /* 0x000fe2000fffe0ff */
[----:B------:R-:W2:Y:S01]  /*4550*/  LDC R74, c[0x0][0xb0c] ;  /* 0x0002c300ff4a7b82 */ /* 0x000ea20000000800 */
[----:B------:R-:W-:Y:S01]  /*4560*/  LOP3.LUT R153, R4, 0x30, R153, 0xf8, !PT ;  /* 0x0000003004997812 */ /* 0x000fe200078ef899 */
[----:B------:R-:W-:Y:S01]  /*4570*/  IMAD.MOV.U32 R76, RZ, RZ, RZ ;  /* 0x000000ffff4c7224 */ /* 0x000fe200078e00ff */
[----:B------:R-:W-:Y:S01]  /*4580*/  SEL R165, R165, 0xfffffff0, !P1 ;  /* 0xfffffff0a5a57807 */ /* 0x000fe20004800000 */
[----:B------:R-:W-:Y:S01]  /*4590*/  IMAD.MOV.U32 R162, RZ, RZ, RZ ;  /* 0x000000ffffa27224 */ /* 0x000fe200078e00ff */
[----:B------:R-:W-:Y:S01]  /*45a0*/  LOP3.LUT R153, R153, 0x1e40, R2, 0xf8, !PT ;  /* 0x00001e4099997812 */ /* 0x000fe200078ef802 */
[----:B------:R-:W-:Y:S01]  /*45b0*/  IMAD.MOV.U32 R169, RZ, RZ, RZ ;  /* 0x000000ffffa97224 */ /* 0x000fe200078e00ff */
[----:B------:R-:W-:Y:S01]  /*45c0*/  LOP3.LUT R167, R167, 0x60, RZ, 0xc0, !PT ;  /* 0x00000060a7a77812 */ /* 0x000fe200078ec0ff */
[----:B------:R-:W4:Y:S01]  /*45d0*/  LDC R155, c[0x0][0xb20] ;  /* 0x0002c800ff9b7b82 */ /* 0x000f220000000800 */
[----:B------:R-:W3:Y:S01]  /*45e0*/  LDS R0, [UR49+0x110] ;  /* 0x00011031ff007984 */ /* 0x000ee20008000800 */
[----:B------:R-:W-:Y:S01]  /*45f0*/  IMAD.MOV.U32 R159, RZ, RZ, RZ ;  /* 0x000000ffff9f7224 */ /* 0x000fe200078e00ff */
[----:B------:R-:W1:Y:S01]  /*4600*/  LDCU.64 UR52, c[0x0][0x348] ;  /* 0x00006900ff3477ac */ /* 0x000e620008000a00 */
[----:B------:R-:W-:Y:S01]  /*4610*/  IMAD.U32 R166, RZ, RZ, UR4 ;  /* 0x00000004ffa67e24 */ /* 0x000fe2000f8e00ff */
[----:B------:R-:W1:Y:S03]  /*4620*/  LDCU.64 UR38, c[0x0][0x888] ;  /* 0x00011100ff2677ac */ /* 0x000e660008000a00 */
[----:B------:R-:W1:Y:S01]  /*4630*/  LDC R73, c[0x0][0xb30] ;  /* 0x0002cc00ff497b82 */ /* 0x000e620000000800 */
[----:B------:R-:W1:Y:S01]  /*4640*/  LDCU.64 UR44, c[0x0][0x890] ;  /* 0x00011200ff2c77ac */ /* 0x000e620008000a00 */
[----:B------:R-:W-:-:S06]  /*4650*/  UIADD3 UR48, UPT, UPT, UR49, 0x200, URZ ;  /* 0x0000020031307890 */ /* 0x000fcc000fffe0ff */
[----:B------:R-:W1:Y:S08]  /*4660*/  LDC.64 R148, c[0x0][0xb10] ;  /* 0x0002c400ff947b82 */ /* 0x000e700000000a00 */
[----:B------:R-:W1:Y:S08]  /*4670*/  LDC.64 R70, c[0x0][0xb18] ;  /* 0x0002c600ff467b82 */ /* 0x000e700000000a00 */
[----:B------:R-:W1:Y:S08]  /*4680*/  LDC.64 R68, c[0x0][0xb28] ;  /* 0x0002ca00ff447b82 */ /* 0x000e700000000a00 */
[----:B------:R-:W1:Y:S01]  /*4690*/  LDC.64 R146, c[0x0][0x8b0] ;  /* 0x00022c00ff927b82 */ /* 0x000e620000000a00 */
[----:B---3--:R-:W-:Y:S01]  /*46a0*/  IMAD.IADD R79, R0, 0x1, R79 ;  /* 0x00000001004f7824 */ /* 0x008fe200078e024f */
[----:B------:R-:W-:-:S04]  /*46b0*/  SHF.R.S32.HI R0, RZ, 0x4, R164 ;  /* 0x00000004ff007819 */ /* 0x000fc800000114a4 */
[----:B------:R-:W-:Y:S02]  /*46c0*/  LEA.HI.SX32 R163, R165, R0, 0x1c ;  /* 0x00000000a5a37211 */ /* 0x000fe400078fe2ff */
[----:B------:R-:W3:Y:S08]  /*46d0*/  LDC.64 R144, c[0x0][0x8a8] ;  /* 0x00022a00ff907b82 */ /* 0x000ef00000000a00 */
[----:B--2-4-:R-:W1:Y:S02]  /*46e0*/  LDC R156, c[0x0][0x374] ;  /* 0x0000dd00ff9c7b82 */ /* 0x014e640000000800 */
.L_x_103:
[----:B------:R-:W-:Y:S02]  /*46f0*/  LEA R0, R169, UR49, 0x3 ;  /* 0x00000031a9007c11 */ /* 0x000fe4000f8e18ff */
[----:B------:R-:W-:Y:S02]  /*4700*/  SHF.L.U32 R3, R161, 0x1f, RZ ;  /* 0x0000001fa1037819 */ /* 0x000fe400000006ff */
[----:B-1----:R-:W-:Y:S02]  /*4710*/  LEA R16, R169, UR49, 0x4 ;  /* 0x00000031a9107c11 */ /* 0x002fe4000f8e20ff */
[----:B------:R-:W2:Y:S02]  /*4720*/  SYNCS.PHASECHK.TRANS64.TRYWAIT P0, [R0+URZ+0x60], R3 ;  /* 0x00006003000075a7 */ /* 0x000ea400080011ff */
[----:B--2---:R-:W-:Y:S05]  /*4730*/  @!P0 BRA `(.L_x_78) ;  /* 0x0000004000648947 */ /* 0x004fea0003800000 */
.L_x_137:
[----:B------:R-:W4:Y:S01]  /*4740*/  LDC.64 R12, c[0x0][0xb10] ;  /* 0x0002c400ff0c7b82 */ /* 0x000f220000000a00 */
[----:B------:R-:W3:Y:S01]  /*4750*/  LDS.128 R16, [R16+0xf0] ;  /* 0x0000f00010107984 */ /* 0x000ee20000000c00 */
[----:B-1----:R-:W-:Y:S01]  /*4760*/  ISETP.NE.AND P1, PT, R73, 0x1, PT ;  /* 0x000000014900780c */ /* 0x002fe20003f25270 */
[----:B--2---:R-:W-:Y:S01]  /*4770*/  VIADD R0, R0, 0x70 ;  /* 0x0000007000007836 */ /* 0x004fe20000000000 */
[----:B------:R-:W-:Y:S04]  /*4780*/  ISETP.GE.AND P0, PT, R72, 0x1, PT ;  /* 0x000000014800780c */ /* 0x000fe80003f06270 */
[----:B------:R-:W1:Y:S01]  /*4790*/  LDC.64 R10, c[0x0][0xb18] ;  /* 0x0002c600ff0a7b82 */ /* 0x000e620000000a00 */
[----:B------:R-:W-:Y:S01]  /*47a0*/  PRMT R0, RZ, 0x654, R0 ;  /* 0x00000654ff007816 */ /* 0x000fe20000000000 */
[----:B------:R-:W-:Y:S01]  /*47b0*/  @!PT LDS RZ, [RZ] ;  /* 0x00000000fffff984 */ /* 0x000fe20000000800 */
[----:B------:R-:W-:Y:S01]  /*47c0*/  @!PT LDS RZ, [RZ] ;  /* 0x00000000fffff984 */ /* 0x000fe20000000800 */
[----:B------:R-:W-:Y:S01]  /*47d0*/  @!PT LDS RZ, [RZ] ;  /* 0x00000000fffff984 */ /* 0x000fe20000000800 */
[----:B------:R-:W-:Y:S01]  /*47e0*/  @!PT LDS RZ, [RZ] ;  /* 0x00000000fffff984 */ /* 0x000fe20000000800 */
[----:B------:R2:W-:Y:S06]  /*47f0*/  MEMBAR.ALL.CTA ;  /* 0x0000000000007992 */ /* 0x0005ec0000008000 */
[----:B--2---:R-:W2:Y:S01]  /*4800*/  FENCE.VIEW.ASYNC.S ;  /* 0x00000000000073c6 */ /* 0x004ea20000000000 */
[----:B------:R-:W1:Y:S08]  /*4810*/  @!P1 LDC R14, c[0x0][0xb20] ;  /* 0x0002c800ff0e9b82 */ /* 0x000e700000000800 */
[----:B------:R-:W1:Y:S01]  /*4820*/  @!P1 LDC R9, c[0x0][0xb0c] ;  /* 0x0002c300ff099b82 */ /* 0x000e620000000800 */
[----:B--2---:R2:W-:Y:S01]  /*4830*/  SYNCS.ARRIVE.TRANS64.RED.A1T0 RZ, [R0+URZ], RZ ;  /* 0x000000ff00ff79a7 */ /* 0x0045e200081004ff */
[----:B---3--:R-:W-:Y:S04]  /*4840*/  LOP3.LUT P4, RZ, R18, 0x1, RZ, 0xc0, !PT ;  /* 0x0000000112ff7812 */ /* 0x008fe8000788c0ff */
[----:B------:R-:W-:Y:S09]  /*4850*/  P2R R168, PR, RZ, 0x10 ;  /* 0x00000010ffa87803 */ /* 0x000ff20000000000 */
[----:B------:R-:W-:Y:S02]  /*4860*/  @P4 MOV R77, R16 ;  /* 0x00000010004d4202 */ /* 0x000fe40000000f00 */
[----:B------:R-:W-:Y:S01]  /*4870*/  @P4 LOP3.LUT R75, R17, 0xffff, RZ, 0xc0, !PT ;  /* 0x0000ffff114b4812 */ /* 0x000fe200078ec0ff */
[----:B--2-4-:R-:W-:Y:S06]  /*4880*/  @!P0 BRA `(.L_x_79) ;  /* 0x0000000000a48947 */ /* 0x014fec0003800000 */
[----:B------:R-:W-:Y:S01]  /*4890*/  IMAD.HI.U32 R24, R156, R71, RZ ;  /* 0x000000479c187227 */ /* 0x000fe200078e00ff */
[----:B------:R-:W-:Y:S02]  /*48a0*/  ISETP.NE.AND P0, PT, R70, 0x1, PT ;  /* 0x000000014600780c */ /* 0x000fe40003f05270 */
[----:B------:R-:W-:Y:S01]  /*48b0*/  ISETP.NE.AND P2, PT, R72, 0x1, PT ;  /* 0x000000014800780c */ /* 0x000fe20003f45270 */
[-C--:B------:R-:W-:Y:S01]  /*48c0*/  IMAD.HI.U32 R22, R157, R148.reuse, RZ ;  /* 0x000000949d167227 */ /* 0x080fe200078e00ff */
[----:B------:R-:W-:Y:S02]  /*48d0*/  SHF.R.U32.HI R23, RZ, R155, R24 ;  /* 0x0000009bff177219 */ /* 0x000fe40000011618 */
[----:B------:R-:W-:Y:S01]  /*48e0*/  ISETP.NE.AND P3, PT, R74, 0x1, PT ;  /* 0x000000014a00780c */ /* 0x000fe20003f65270 */
[----:B------:R-:W-:Y:S01]  /*48f0*/  IMAD.HI.U32 R28, R75, R71, RZ ;  /* 0x000000474b1c7227 */ /* 0x000fe200078e00ff */
[----:B------:R-:W-:Y:S02]  /*4900*/  SHF.R.U32.HI R22, RZ, R149, R22 ;  /* 0x00000095ff167219 */ /* 0x000fe40000011616 */
[----:B------:R-:W-:Y:S01]  /*4910*/  SEL R3, R156, R23, !P0 ;  /* 0x000000179c037207 */ /* 0x000fe20004000000 */
[----:B------:R-:W-:Y:S01]  /*4920*/  IMAD.HI.U32 R26, R77, R148, RZ ;  /* 0x000000944d1a7227 */ /* 0x000fe200078e00ff */
[----:B------:R-:W-:Y:S03]  /*4930*/  SEL R7, R157, R22, !P3 ;  /* 0x000000169d077207 */ /* 0x000fe60005800000 */
[-C--:B------:R-:W-:Y:S01]  /*4940*/  IMAD.HI.U32 R22, R3, R68.reuse, RZ ;  /* 0x0000004403167227 */ /* 0x080fe200078e00ff */
[----:B------:R-:W-:Y:S03]  /*4950*/  SHF.R.U32.HI R26, RZ, R149, R26 ;  /* 0x00000095ff1a7219 */ /* 0x000fe6000001161a */
[----:B------:R-:W-:Y:S01]  /*4960*/  IMAD.HI.U32 R24, R7, R68, RZ ;  /* 0x0000004407187227 */ /* 0x000fe200078e00ff */
[----:B------:R-:W-:Y:S02]  /*4970*/  @P2 SHF.R.U32.HI R3, RZ, R69, R22 ;  /* 0x00000045ff032219 */ /* 0x000fe40000011616 */
[----:B------:R-:W-:Y:S02]  /*4980*/  SHF.R.U32.HI R22, RZ, R155, R28 ;  /* 0x0000009bff167219 */ /* 0x000fe4000001161c */
[----:B------:R-:W-:Y:S01]  /*4990*/  @P2 SHF.R.U32.HI R7, RZ, R69, R24 ;  /* 0x00000045ff072219 */ /* 0x000fe20000011618 */
[C---:B------:R-:W-:Y:S01]  /*49a0*/  IMAD R2, R72.reuse, R3, RZ ;  /* 0x0000000348027224 */ /* 0x040fe200078e02ff */
[----:B------:R-:W-:Y:S02]  /*49b0*/  SEL R5, R75, R22, !P0 ;  /* 0x000000164b057207 */ /* 0x000fe40004000000 */
[----:B------:R-:W-:Y:S01]  /*49c0*/  SEL R3, R77, R26, !P3 ;  /* 0x0000001a4d037207 */ /* 0x000fe20005800000 */
[----:B------:R-:W-:Y:S01]  /*49d0*/  IMAD R4, R72, R7, RZ ;  /* 0x0000000748047224 */ /* 0x000fe200078e02ff */
[C---:B------:R-:W-:Y:S01]  /*49e0*/  ISETP.GE.AND P0, PT, R5.reuse, R2, PT ;  /* 0x000000020500720c */ /* 0x040fe20003f06270 */
[----:B------:R-:W-:Y:S03]  /*49f0*/  IMAD.HI.U32 R6, R5, R68, RZ ;  /* 0x0000004405067227 */ /* 0x000fe600078e00ff */
[----:B------:R-:W-:Y:S01]  /*4a00*/  ISETP.GE.OR P0, PT, R3, R4, P0 ;  /* 0x000000040300720c */ /* 0x000fe20000706670 */
[----:B------:R-:W-:Y:S01]  /*4a10*/  IMAD.MOV R4, RZ, RZ, -R3 ;  /* 0x000000ffff047224 */ /* 0x000fe200078e0a03 */
[-C--:B------:R-:W-:Y:S03]  /*4a20*/  SHF.R.U32.HI R6, RZ, R69.reuse, R6 ;  /* 0x00000045ff067219 */ /* 0x080fe60000011606 */
[----:B------:R-:W-:Y:S01]  /*4a30*/  IMAD R77, R74, R4, R77 ;  /* 0x000000044a4d7224 */ /* 0x000fe200078e024d */
[----:B------:R-:W-:Y:S05]  /*4a40*/  SEL R15, R5, R6, !P2 ;  /* 0x00000006050f7207 */ /* 0x000fea0005000000 */
[----:B------:R-:W-:Y:S02]  /*4a50*/  IMAD.MOV R6, RZ, RZ, -R15 ;  /* 0x000000ffff067224 */ /* 0x000fe400078e0a0f */
[C---:B------:R-:W-:Y:S04]  /*4a60*/  @!P0 IMAD.HI.U32 R2, R3.reuse, R68, RZ ;  /* 0x0000004403028227 */ /* 0x040fe800078e00ff */
[----:B------:R-:W-:Y:S01]  /*4a70*/  IMAD R6, R72, R6, R5 ;  /* 0x0000000648067224 */ /* 0x000fe200078e0205 */
[----:B------:R-:W-:Y:S04]  /*4a80*/  @!P0 SHF.R.U32.HI R2, RZ, R69, R2 ;  /* 0x00000045ff028219 */ /* 0x000fe80000011602 */
[----:B------:R-:W-:Y:S02]  /*4a90*/  @!P0 SEL R0, R3, R2, !P2 ;  /* 0x0000000203008207 */ /* 0x000fe40005000000 */
[----:B------:R-:W-:Y:S02]  /*4aa0*/  IADD3 R2, PT, PT, -R5, RZ, RZ ;  /* 0x000000ff05027210 */ /* 0x000fe40007ffe1ff */
[----:B------:R-:W-:Y:S01]  /*4ab0*/  @!P0 IADD3 R8, PT, PT, R15, -R0, RZ ;  /* 0x800000000f088210 */ /* 0x000fe20007ffe0ff */
[----:B------:R-:W-:Y:S02]  /*4ac0*/  @!P0 IMAD R0, R7, R6, R0 ;  /* 0x0000000607008224 */ /* 0x000fe400078e0200 */
[----:B------:R-:W-:Y:S02]  /*4ad0*/  IMAD R75, R70, R2, R75 ;  /* 0x00000002464b7224 */ /* 0x000fe400078e024b */
[----:B------:R-:W-:Y:S02]  /*4ae0*/  @!P0 IMAD R5, R8, R72, R3 ;  /* 0x0000004808058224 */ /* 0x000fe400078e0203 */
[----:B------:R-:W-:Y:S04]  /*4af0*/  @!P0 IMAD.MOV.U32 R3, RZ, RZ, R0 ;  /* 0x000000ffff038224 */ /* 0x000fe800078e0000 */
[----:B------:R-:W-:Y:S02]  /*4b00*/  IMAD R77, R3, R74, R77 ;  /* 0x0000004a034d7224 */ /* 0x000fe400078e024d */
[----:B------:R-:W-:Y:S07]  /*4b10*/  IMAD R75, R5, R70, R75 ;  /* 0x00000046054b7224 */ /* 0x000fee00078e024b */
.L_x_79:
[----:B-1----:R-:W-:Y:S01]  /*4b20*/  @!P1 ISETP.NE.AND P0, PT, R10, 0x1, PT ;  /* 0x000000010a00980c */ /* 0x002fe20003f05270 */
[----:B------:R-:W-:Y:S01]  /*4b30*/  @!P1 IMAD.HI.U32 R0, R77, R12, RZ ;  /* 0x0000000c4d009227 */ /* 0x000fe200078e00ff */
[----:B------:R-:W-:Y:S01]  /*4b40*/  @!P1 ISETP.NE.AND P2, PT, R9, 0x1, PT ;  /* 0x000000010900980c */ /* 0x000fe20003f45270 */
[----:B------:R-:W-:Y:S01]  /*4b50*/  ULOP3.LUT UP0, URZ, UR48, 0x1b0, URZ, 0xc0, !UPT ;  /* 0x000001b030ff7892 */ /* 0x000fe2000f80c0ff */
[----:B------:R-:W-:Y:S01]  /*4b60*/  R2UR UR42, R21 ;  /* 0x00000000152a72ca */ /* 0x000fe200000e0000 */
[----:B------:R-:W-:Y:S01]  /*4b70*/  @!P1 IMAD.HI.U32 R3, R75, R11, RZ ;  /* 0x0000000b4b039227 */ /* 0x000fe200078e00ff */
[----:B------:R-:W-:Y:S02]  /*4b80*/  @!P1 SHF.R.U32.HI R0, RZ, R13, R0 ;  /* 0x0000000dff009219 */ /* 0x000fe40000011600 */
[----:B------:R-:W-:Y:S01]  /*4b90*/  R2UR UR41, R20 ;  /* 0x00000000142972ca */ /* 0x000fe200000e0000 */
[----:B------:R-:W-:Y:S01]  /*4ba0*/  VIADD R169, R169, 0x1 ;  /* 0x00000001a9a97836 */ /* 0x000fe20000000000 */
[----:B------:R-:W-:Y:S02]  /*4bb0*/  @!P1 SHF.R.U32.HI R2, RZ, R14, R3 ;  /* 0x0000000eff029219 */ /* 0x000fe40000011603 */
[----:B------:R-:W-:Y:S02]  /*4bc0*/  @!P1 SEL R3, R77, R0, !P2 ;  /* 0x000000004d039207 */ /* 0x000fe40005000000 */
[----:B------:R-:W-:Y:S02]  /*4bd0*/  @!P1 SEL R2, R75, R2, !P0 ;  /* 0x000000024b029207 */ /* 0x000fe40004000000 */
[----:B------:R-:W-:Y:S01]  /*4be0*/  @P4 SHF.R.U32.HI R158, RZ, 0x10, R17 ;  /* 0x00000010ff9e4819 */ /* 0x000fe20000011611 */
[----:B------:R-:W-:Y:S02]  /*4bf0*/  USHF.L.U32 UR42, UR42, 0x7, URZ ;  /* 0x000000072a2a7899 */ /* 0x000fe400080006ff */
[----:B------:R-:W-:Y:S02]  /*4c00*/  @!P1 IMAD.IADD R0, R2, 0x1, -R3 ;  /* 0x0000000102009824 */ /* 0x000fe400078e0a03 */
[----:B------:R-:W-:Y:S01]  /*4c10*/  @!P1 IMAD.IADD R2, R3, 0x1, -R2 ;  /* 0x0000000103029824 */ /* 0x000fe200078e0a02 */
[----:B------:R-:W-:Y:S01]  /*4c20*/  USHF.L.U32 UR41, UR41, 0x7, URZ ;  /* 0x0000000729297899 */ /* 0x000fe200080006ff */
[----:B------:R-:W-:Y:S02]  /*4c30*/  @!P1 IMAD R77, R0, R9, R77 ;  /* 0x00000009004d9224 */ /* 0x000fe400078e024d */
[----:B------:R-:W-:Y:S01]  /*4c40*/  @!P1 IMAD R75, R2, R10, R75 ;  /* 0x0000000a024b9224 */ /* 0x000fe200078e024b */
[----:B------:R-:W-:Y:S08]  /*4c50*/  BRA.U !UP0, `(.L_x_80) ;  /* 0x0000000108407547 */ /* 0x000ff0000b800000 */
[----:B------:R-:W1:Y:S01]  /*4c60*/  LDCU.64 UR8, c[0x4][0x80] ;  /* 0x01001000ff0877ac */ /* 0x000e620008000a00 */
[----:B------:R-:W-:Y:S01]  /*4c70*/  MOV R3, 0x0 ;  /* 0x0000000000037802 */ /* 0x000fe20000000f00 */
[----:B------:R-:W-:Y:S02]  /*4c80*/  HFMA2 R12, -RZ, RZ, 0, 5.9604644775390625e-08 ;  /* 0x00000001ff0c7431 */ /* 0x000fe400000001ff */
[----:B------:R-:W-:Y:S02]  /*4c90*/  IMAD.MOV.U32 R8, RZ, RZ, 0x70 ;  /* 0x00000070ff087424 */ /* 0x000fe400078e00ff */
[----:B------:R-:W-:Y:S01]  /*4ca0*/  IMAD.MOV.U32 R13, RZ, RZ, RZ ;  /* 0x000000ffff0d7224 */ /* 0x000fe200078e00ff */
[----:B------:R-:W2:Y:S01]  /*4cb0*/  LDCU.64 UR6, c[0x4][0x88] ;  /* 0x01001100ff0677ac */ /* 0x000ea20008000a00 */
[----:B------:R-:W3:Y:S01]  /*4cc0*/  LDC.64 R2, c[0x4][R3] ;  /* 0x0100000003027b82 */ /* 0x000ee20000000a00 */
[----:B------:R-:W4:Y:S01]  /*4cd0*/  LDCU.64 UR4, c[0x4][0x8] ;  /* 0x01000100ff0477ac */ /* 0x000f220008000a00 */
[----:B-1----:R-:W-:Y:S01]  /*4ce0*/  MOV R5, UR9 ;  /* 0x0000000900057c02 */ /* 0x002fe20008000f00 */
[----:B------:R-:W-:Y:S01]  /*4cf0*/  IMAD.U32 R4, RZ, RZ, UR8 ;  /* 0x00000008ff047e24 */ /* 0x000fe2000f8e00ff */
[----:B--2---:R-:W-:Y:S01]  /*4d00*/  MOV R7, UR7 ;  /* 0x0000000700077c02 */ /* 0x004fe20008000f00 */
[----:B------:R-:W-:Y:S01]  /*4d10*/  IMAD.U32 R6, RZ, RZ, UR6 ;  /* 0x00000006ff067e24 */ /* 0x000fe2000f8e00ff */
[----:B----4-:R-:W-:Y:S01]  /*4d20*/  MOV R11, UR5 ;  /* 0x00000005000b7c02 */ /* 0x010fe20008000f00 */
[----:B------:R-:W-:Y:S02]  /*4d30*/  IMAD.U32 R10, RZ, RZ, UR4 ;  /* 0x00000004ff0a7e24 */ /* 0x000fe4000f8e00ff */
[----:B------:R-:W-:Y:S07]  /*4d40*/  LEPC R20, `(.L_x_80) ;  /* 0x000000001014794e */ /* 0x000fee0000000000 */
[----:B---3-5:R-:W-:Y:S05]  /*4d50*/  CALL.ABS.NOINC R2 ;  /* 0x0000000002007343 */ /* 0x028fea0003c00000 */
.L_x_80:
[----:B------:R-:W-:Y:S01]  /*4d60*/  LOP3.LUT P0, RZ, R166, 0x1b0, RZ, 0xc0, !PT ;  /* 0x000001b0a6ff7812 */ /* 0x000fe2000780c0ff */
[----:B------:R-:W-:Y:S11]  /*4d70*/  BSSY.RECONVERGENT B6, `(.L_x_81) ;  /* 0x0000013000067945 */ /* 0x000ff60003800200 */
[----:B------:R-:W-:Y:S01]  /*4d80*/  @!UPT UIADD3 URZ, UPT, UPT, URZ, URZ, URZ ;  /* 0x000000fffffff290 */ /* 0x000fe2000fffe0ff */
[----:B------:R-:W-:Y:S05]  /*4d90*/  @!P0 BRA `(.L_x_82) ;  /* 0x0000000000408947 */ /* 0x000fea0003800000 */
        /* <DEDUP_REMOVED lines=16> */
.L_x_82:
[----:B------:R-:W-:Y:S05]  /*4ea0*/  BSYNC.RECONVERGENT B6 ;  /* 0x0000000000067941 */ /* 0x000fea0003800200 */
.L_x_81:
[----:B------:R-:W-:Y:S01]  /*4eb0*/  ISETP.NE.U32.AND P4, PT, R146, RZ, PT ;  /* 0x000000ff9200720c */ /* 0x000fe20003f85070 */
[----:B------:R-:W-:Y:S01]  /*4ec0*/  UISETP.NE.AND UP2, UPT, UR50, URZ, UPT ;  /* 0x000000ff3200728c */ /* 0x000fe2000bf45270 */
[----:B------:R-:W-:Y:S01]  /*4ed0*/  ISETP.NE.U32.AND P2, PT, RZ, UR38, PT ;  /* 0x00000026ff007c0c */ /* 0x000fe2000bf45070 */
[----:B------:R-:W-:Y:S01]  /*4ee0*/  UISETP.NE.U32.AND UP1, UPT, UR44, URZ, UPT ;  /* 0x000000ff2c00728c */ /* 0x000fe2000bf25070 */
[----:B------:R-:W-:Y:S01]  /*4ef0*/  ISETP.NE.AND.EX P4, PT, R147, RZ, PT, P4 ;  /* 0x000000ff9300720c */ /* 0x000fe20003f85340 */
[----:B------:R-:W-:Y:S01]  /*4f00*/  UPLOP3.LUT UP0, UPT, UPT, UPT, UPT, 0x40, 0x4 ;  /* 0x000000000004789c */ /* 0x000fe20003f0e870 */
[----:B------:R-:W-:Y:S01]  /*4f10*/  ISETP.NE.AND.EX P2, PT, RZ, UR39, PT, P2 ;  /* 0x00000027ff007c0c */ /* 0x000fe2000bf45320 */
[----:B------:R-:W-:Y:S01]  /*4f20*/  UISETP.NE.AND.EX UP1, UPT, UR45, URZ, UPT, UP1 ;  /* 0x000000ff2d00728c */ /* 0x000fe2000bf25310 */
[----:B------:R-:W-:Y:S04]  /*4f30*/  PLOP3.LUT P1, PT, PT, PT, UP2, 0x80, 0x8 ;  /* 0x000000000008781c */ /* 0x000fe80003f2f028 */
[----:B------:R-:W-:Y:S06]  /*4f40*/  @UP2 UPLOP3.LUT UP0, UPT, UPT, UPT, UP1, 0x80, 0x8 ;  /* 0x000000000008289c */ /* 0x000fec0003f0f010 */
[----:B------:R-:W-:Y:S01]  /*4f50*/  PLOP3.LUT P0, PT, PT, PT, UP0, 0x80, 0x8 ;  /* 0x000000000008781c */ /* 0x000fe20003f0f008 */
[----:B------:R-:W-:Y:S01]  /*4f60*/  @!UPT UIADD3 URZ, UPT, UPT, URZ, URZ, URZ ;  /* 0x000000fffffff290 */ /* 0x000fe2000fffe0ff */
[----:B------:R-:W-:Y:S11]  /*4f70*/  BRA.U !UP1, `(.L_x_83) ;  /* 0x0000000109387547 */ /* 0x000ff6000b800000 */
[----:B------:R-:W-:Y:S01]  /*4f80*/  UISETP.NE.U32.AND UP0, UPT, UR38, URZ, UPT ;  /* 0x000000ff2600728c */ /* 0x000fe2000bf05070 */
[----:B------:R-:W-:Y:S02]  /*4f90*/  HFMA2 R0, -RZ, RZ, 0, 5.9604644775390625e-08 ;  /* 0x00000001ff007431 */ /* 0x000fe400000001ff */
[----:B------:R-:W-:Y:S01]  /*4fa0*/  IMAD.MOV.U32 R151, RZ, RZ, 0x1 ;  /* 0x00000001ff977424 */ /* 0x000fe200078e00ff */
[----:B------:R-:W-:Y:S06]  /*4fb0*/  UISETP.NE.AND.EX UP0, UPT, UR39, URZ, UPT, UP0 ;  /* 0x000000ff2700728c */ /* 0x000fec000bf05300 */
[----:B------:R-:W-:Y:S05]  /*4fc0*/  PLOP3.LUT P3, PT, PT, PT, UP0, 0x80, 0x8 ;  /* 0x000000000008781c */ /* 0x000fea0003f6f008 */
[----:B------:R-:W1:Y:S01]  /*4fd0*/  @UP0 LDCU.64 UR6, c[0x0][0x888] ;  /* 0x00011100ff0607ac */ /* 0x000e620008000a00 */
[----:B------:R-:W-:Y:S07]  /*4fe0*/  @UP0 UIMAD UR4, UR36, UR44, URZ ;  /* 0x0000002c240402a4 */ /* 0x000fee000f8e02ff */
[----:B------:R-:W-:Y:S01]  /*4ff0*/  @!P3 PRMT R151, R0, 0x7610, R151 ;  /* 0x000076100097b816 */ /* 0x000fe20000000097 */
[----:B-1----:R-:W-:Y:S03]  /*5000*/  @UP0 UIMAD.WIDE UR6, UR4, 0x4, UR6 ;  /* 0x00000004040608a5 */ /* 0x002fe6000f8e0206 */
[----:B------:R-:W1:Y:S03]  /*5010*/  @!UP0 LDCU UR4, c[0x0][0x880] ;  /* 0x00011000ff0487ac */ /* 0x000e660008000800 */
[----:B------:R-:W-:Y:S01]  /*5020*/  IMAD.U32 R2, RZ, RZ, UR6 ;  /* 0x00000006ff027e24 */ /* 0x000fe2000f8e00ff */
[----:B------:R-:W-:Y:S05]  /*5030*/  MOV R3, UR7 ;  /* 0x0000000700037c02 */ /* 0x000fea0008000f00 */
[----:B-----5:R2:W5:Y:S02]  /*5040*/  @P3 LDG.E R82, desc[UR46][R2.64] ;  /* 0x0000002e02523981 */ /* 0x020564000c1e1900 */
[----:B-12---:R-:W-:Y:S02]  /*5050*/  @!P3 IMAD.U32 R82, RZ, RZ, UR4 ;  /* 0x00000004ff52be24 */ /* 0x006fe4000f8e00ff */
.L_x_83:
[----:B------:R-:W-:Y:S05]  /*5060*/  @!P4 BRA `(.L_x_84) ;  /* 0x000000000020c947 */ /* 0x000fea0003800000 */
[----:B------:R-:W-:Y:S04]  /*5070*/  ISETP.NE.U32.AND P3, PT, R144, RZ, PT ;  /* 0x000000ff9000720c */ /* 0x000fe80003f65070 */
[----:B------:R-:W-:Y:S11]  /*5080*/  ISETP.NE.AND.EX P3, PT, R145, RZ, PT, P3 ;  /* 0x000000ff9100720c */ /* 0x000ff60003f65330 */
[----:B------:R-:W-:Y:S02]  /*5090*/  @!UPT UIADD3 URZ, UPT, UPT, URZ, URZ, URZ ;  /* 0x000000fffffff290 */ /* 0x000fe4000fffe0ff */
[----:B------:R-:W1:Y:S01]  /*50a0*/  @P3 LDC.64 R2, c[0x0][0x8a8] ;  /* 0x00022a00ff023b82 */ /* 0x000e620000000a00 */
[----:B------:R-:W-:Y:S04]  /*50b0*/  @P3 IMAD R0, R146, UR36, RZ ;  /* 0x0000002492003c24 */ /* 0x000fe8000f8e02ff */
[----:B-1----:R-:W-:Y:S05]  /*50c0*/  @P3 IMAD.WIDE R2, R0, 0x4, R2 ;  /* 0x0000000400023825 */ /* 0x002fea00078e0202 */
[----:B-----5:R1:W5:Y:S02]  /*50d0*/  @P3 LDG.E R78, desc[UR46][R2.64] ;  /* 0x0000002e024e3981 */ /* 0x020364000c1e1900 */
[----:B-1----:R-:W2:Y:S02]  /*50e0*/  @!P3 LDC R78, c[0x0][0x8a0] ;  /* 0x00022800ff4ebb82 */ /* 0x002ea40000000800 */
.L_x_84:
[----:B-----5:R-:W-:Y:S01]  /*50f0*/  ISETP.NE.AND P4, PT, R82, RZ, PT ;  /* 0x000000ff5200720c */ /* 0x020fe20003f85270 */
[----:B------:R-:W-:Y:S01]  /*5100*/  BSSY B1, `(.L_x_85) ;  /* 0x0000048000017945 */ /* 0x000fe20003800000 */
[----:B------:R-:W-:Y:S01]  /*5110*/  SEL R7, RZ, 0xffffffff, P2 ;  /* 0xffffffffff077807 */ /* 0x000fe20001000000 */
[----:B------:R-:W-:Y:S01]  /*5120*/  IMAD.MOV.U32 R117, RZ, RZ, 0x1 ;  /* 0x00000001ff757424 */ /* 0x000fe200078e00ff */
[----:B------:R-:W-:Y:S01]  /*5130*/  LOP3.LUT P3, RZ, R151, 0xff, RZ, 0xc0, !PT ;  /* 0x000000ff97ff7812 */ /* 0x000fe2000786c0ff */
[----:B------:R-:W-:Y:S01]  /*5140*/  IMAD R80, R76, 0x80, R79 ;  /* 0x000000804c507824 */ /* 0x000fe200078e024f */
[----:B------:R-:W-:Y:S02]  /*5150*/  @P1 SEL R0, RZ, 0xffffffff, P4 ;  /* 0xffffffffff001807 */ /* 0x000fe40002000000 */
[----:B------:R-:W-:Y:S02]  /*5160*/  CS2R R98, SRZ ;  /* 0x0000000000627805 */ /* 0x000fe4000001ff00 */
[----:B------:R-:W-:Y:S02]  /*5170*/  LEA R3, R160, UR49, 0x3 ;  /* 0x00000031a0037c11 */ /* 0x000fe4000f8e18ff */
[----:B------:R-:W-:Y:S02]  /*5180*/  CS2R R96, SRZ ;  /* 0x0000000000607805 */ /* 0x000fe4000001ff00 */
[----:B------:R-:W-:Y:S02]  /*5190*/  @P0 SEL R0, R7, R0, !P3 ;  /* 0x0000000007000207 */ /* 0x000fe40005800000 */
[----:B------:R-:W-:Y:S02]  /*51a0*/  CS2R R94, SRZ ;  /* 0x00000000005e7805 */ /* 0x000fe4000001ff00 */
[----:B------:R-:W-:Y:S02]  /*51b0*/  LEA R116, R76, UR49, 0x3 ;  /* 0x000000314c747c11 */ /* 0x000fe4000f8e18ff */
[----:B------:R-:W-:Y:S02]  /*51c0*/  CS2R R92, SRZ ;  /* 0x00000000005c7805 */ /* 0x000fe4000001ff00 */
[----:B------:R-:W-:Y:S02]  /*51d0*/  @P1 LOP3.LUT R0, R0, 0x1, RZ, 0xc0, !PT ;  /* 0x0000000100001812 */ /* 0x000fe400078ec0ff */
[----:B------:R-:W-:Y:S02]  /*51e0*/  CS2R R90, SRZ ;  /* 0x00000000005a7805 */ /* 0x000fe4000001ff00 */
[----:B------:R-:W-:Y:S02]  /*51f0*/  SHF.L.U32 R5, R162, 0x1f, RZ ;  /* 0x0000001fa2057819 */ /* 0x000fe400000006ff */
[----:B------:R-:W-:Y:S02]  /*5200*/  CS2R R88, SRZ ;  /* 0x0000000000587805 */ /* 0x000fe4000001ff00 */
[----:B------:R-:W-:Y:S02]  /*5210*/  ISETP.NE.U32.OR P6, PT, R0, 0x1, !P1 ;  /* 0x000000010000780c */ /* 0x000fe40004fc5470 */
[----:B------:R-:W-:Y:S02]  /*5220*/  CS2R R102, SRZ ;  /* 0x0000000000667805 */ /* 0x000fe4000001ff00 */
[----:B------:R-:W-:Y:S02]  /*5230*/  PLOP3.LUT P2, PT, PT, PT, UP1, 0x80, 0x8 ;  /* 0x000000000008781c */ /* 0x000fe40003f4f018 */
[----:B------:R-:W-:Y:S02]  /*5240*/  CS2R R100, SRZ ;  /* 0x0000000000647805 */ /* 0x000fe4000001ff00 */
[----:B------:R-:W-:Y:S02]  /*5250*/  SEL R0, RZ, 0xffffffff, P4 ;  /* 0xffffffffff007807 */ /* 0x000fe40002000000 */
[----:B------:R-:W-:Y:S03]  /*5260*/  P2R R104, PR, RZ, 0x40 ;  /* 0x00000040ff687803 */ /* 0x000fe60000000000 */
[----:B------:R-:W-:Y:S04]  /*5270*/  @P6 SHF.L.U32 R2, R159, 0x1f, RZ ;  /* 0x0000001f9f026819 */ /* 0x000fe800000006ff */
[----:B------:R-:W-:Y:S01]  /*5280*/  @P2 SEL R0, R7, R0, !P3 ;  /* 0x0000000007002207 */ /* 0x000fe20005800000 */
[----:B------:R-:W1:Y:S03]  /*5290*/  @P6 SYNCS.PHASECHK.TRANS64.TRYWAIT P1, [R3+URZ+0x30], R2 ;  /* 0x00003002030065a7 */ /* 0x000e6600080211ff */
[----:B------:R-:W-:Y:S04]  /*52a0*/  LOP3.LUT R0, R0, 0x1, RZ, 0xc0, !PT ;  /* 0x0000000100007812 */ /* 0x000fe800078ec0ff */
[----:B------:R-:W-:Y:S04]  /*52b0*/  ISETP.NE.U32.AND P5, PT, R0, 0x1, PT ;  /* 0x000000010000780c */ /* 0x000fe80003fa5070 */
[----:B------:R-:W-:Y:S01]  /*52c0*/  P2R R118, PR, RZ, 0x20 ;  /* 0x00000020ff767803 */ /* 0x000fe20000000000 */
[----:B------:R3:W4:Y:S01]  /*52d0*/  SYNCS.PHASECHK.TRANS64.TRYWAIT P0, [R116+URZ+0x80], R5 ;  /* 0x00008005740075a7 */ /* 0x00072200080011ff */
[----:B-1----:R-:W-:Y:S01]  /*52e0*/  @P6 SEL R117, RZ, 0x1, !P1 ;  /* 0x00000001ff756807 */ /* 0x002fe20004800000 */
[----:B---3--:R-:W-:Y:S06]  /*52f0*/  @!P6 BRA `(.L_x_86) ;  /* 0x0000000000a0e947 */ /* 0x008fec0003800000 */
[----:B------:R-:W-:Y:S01]  /*5300*/  @P5 IMAD R7, R160, 0x2000, R153 ;  /* 0x00002000a0075824 */ /* 0x000fe200078e0299 */
[----:B------:R-:W-:Y:S01]  /*5310*/  ISETP.NE.AND P1, PT, R117, RZ, PT ;  /* 0x000000ff7500720c */ /* 0x000fe20003f25270 */
[----:B------:R-:W-:Y:S01]  /*5320*/  BSSY B0, `(.L_x_87) ;  /* 0x0000011000007945 */ /* 0x000fe20003800000 */
[----:B------:R-:W-:Y:S01]  /*5330*/  CS2R R102, SRZ ;  /* 0x0000000000667805 */ /* 0x000fe2000001ff00 */
[----:B------:R-:W-:Y:S01]  /*5340*/  @P5 VIADD R2, R7, UR49 ;  /* 0x0000003107025c36 */ /* 0x000fe20008000000 */
[----:B------:R-:W-:Y:S02]  /*5350*/  CS2R R100, SRZ ;  /* 0x0000000000647805 */ /* 0x000fe4000001ff00 */
[----:B------:R-:W-:Y:S02]  /*5360*/  CS2R R90, SRZ ;  /* 0x00000000005a7805 */ /* 0x000fe4000001ff00 */
[----:B------:R-:W-:Y:S01]  /*5370*/  CS2R R88, SRZ ;  /* 0x0000000000587805 */ /* 0x000fe2000001ff00 */
[--C-:B------:R-:W-:Y:S01]  /*5380*/  @P5 IMAD.IADD R6, R165, 0x1, R2.reuse ;  /* 0x00000001a5065824 */ /* 0x100fe200078e0202 */
[----:B------:R-:W-:Y:S01]  /*5390*/  CS2R R94, SRZ ;  /* 0x00000000005e7805 */ /* 0x000fe2000001ff00 */
[--C-:B------:R-:W-:Y:S01]  /*53a0*/  @P5 IMAD.IADD R4, R164, 0x1, R2.reuse ;  /* 0x00000001a4045824 */ /* 0x100fe200078e0202 */
[----:B------:R-:W-:Y:S01]  /*53b0*/  CS2R R92, SRZ ;  /* 0x00000000005c7805 */ /* 0x000fe2000001ff00 */
[----:B------:R-:W-:Y:S01]  /*53c0*/  @P5 IMAD R2, R163, 0x10, R2 ;  /* 0x00000010a3025824 */ /* 0x000fe200078e0202 */
[----:B------:R-:W-:Y:S02]  /*53d0*/  CS2R R98, SRZ ;  /* 0x0000000000627805 */ /* 0x000fe4000001ff00 */
[----:B------:R-:W-:Y:S01]  /*53e0*/  CS2R R96, SRZ ;  /* 0x0000000000607805 */ /* 0x000fe2000001ff00 */
[----:B------:R-:W-:Y:S06]  /*53f0*/  @P1 BRA `(.L_x_88) ;  /* 0x00000000000c1947 */ /* 0x000fec0003800000 */
[----:B------:R-:W-:Y:S04]  /*5400*/  SHF.L.U32 R0, R159, 0x1f, RZ ;  /* 0x0000001f9f007819 */ /* 0x000fe800000006ff */
[----:B------:R-:W1:Y:S02]  /*5410*/  SYNCS.PHASECHK.TRANS64.TRYWAIT P1, [R3+URZ+0x30], R0 ;  /* 0x00003000030075a7 */ /* 0x000e6400080211ff */
[----:B-1----:R-:W-:Y:S05]  /*5420*/  @!P1 BRA `(.L_x_89) ;  /* 0x00000034003c9947 */ /* 0x002fea0003800000 */
.L_x_88:
[----:B------:R-:W-:Y:S05]  /*5430*/  BSYNC B0 ;  /* 0x0000000000007941 */ /* 0x000fea0003800000 */
.L_x_87:
[----:B------:R-:W-:Y:S01]  /*5440*/  ISETP.NE.AND P1, PT, R118, RZ, PT ;  /* 0x000000ff7600720c */ /* 0x000fe20003f25270 */
[----:B-1----:R-:W-:Y:S02]  /*5450*/  VIADD R3, R3, 0x40 ;  /* 0x0000004003037836 */ /* 0x002fe40000000000 */
[----:B------:R-:W-:Y:S02]  /*5460*/  IMAD.U32 R0, RZ, RZ, UR37 ;  /* 0x00000025ff007e24 */ /* 0x000fe4000f8e00ff */
[----:B------:R-:W-:Y:S03]  /*5470*/  VIADD R160, R160, 0x1 ;  /* 0x00000001a0a07836 */ /* 0x000fe60000000000 */
[----:B------:R-:W-:Y:S05]  /*5480*/  PRMT R0, R0, 0x654, R3 ;  /* 0x0000065400007816 */ /* 0x000fea0000000003 */
[----:B------:R1:W3:Y:S04]  /*5490*/  @P1 LDS.128 R100, [R7+UR49+0x200] ;  /* 0x0002003107641984 */ /* 0x0002e80008000c00 */
[----:B------:R1:W1:Y:S04]  /*54a0*/  @P1 LDS.128 R88, [R6+0x200] ;  /* 0x0002000006581984 */ /* 0x0002680000000c00 */
[----:B------:R1:W1:Y:S04]  /*54b0*/  @P1 LDS.128 R92, [R4+0x200] ;  /* 0x00020000045c1984 */ /* 0x0002680000000c00 */
[----:B------:R1:W1:Y:S01]  /*54c0*/  @P1 LDS.128 R96, [R2+0x200] ;  /* 0x0002000002601984 */ /* 0x0002620000000c00 */
[C---:B------:R-:W-:Y:S01]  /*54d0*/  ISETP.NE.AND P1, PT, R160.reuse, 0x2, PT ;  /* 0x00000002a000780c */ /* 0x040fe20003f25270 */
[----:B------:R-:W-:Y:S01]  /*54e0*/  @!PT LDS RZ, [RZ] ;  /* 0x00000000fffff984 */ /* 0x000fe20000000800 */
[----:B------:R-:W-:Y:S01]  /*54f0*/  @!PT LDS RZ, [RZ] ;  /* 0x00000000fffff984 */ /* 0x000fe20000000800 */
[----:B------:R-:W-:Y:S01]  /*5500*/  @!PT LDS RZ, [RZ] ;  /* 0x00000000fffff984 */ /* 0x000fe20000000800 */
[----:B------:R-:W-:Y:S01]  /*5510*/  @!PT LDS RZ, [RZ] ;  /* 0x00000000fffff984 */ /* 0x000fe20000000800 */
[----:B------:R5:W-:Y:S06]  /*5520*/  MEMBAR.ALL.CTA ;  /* 0x0000000000007992 */ /* 0x000bec0000008000 */
[----:B-----5:R-:W5:Y:S01]  /*5530*/  FENCE.VIEW.ASYNC.S ;  /* 0x00000000000073c6 */ /* 0x020f620000000000 */
[----:B------:R-:W-:Y:S01]  /*5540*/  SEL R160, R160, RZ, P1 ;  /* 0x000000ffa0a07207 */ /* 0x000fe20000800000 */
[----:B-----5:R5:W-:Y:S02]  /*5550*/  SYNCS.ARRIVE.TRANS64.RED.A1T0 RZ, [R0+URZ], RZ ;  /* 0x000000ff00ff79a7 */ /* 0x020be400081004ff */
[----:B-----5:R-:W-:Y:S04]  /*5560*/  SEL R0, RZ, 0x1, P1 ;  /* 0x00000001ff007807 */ /* 0x020fe80000800000 */
[----:B---3--:R-:W-:Y:S02]  /*5570*/  LOP3.LUT R159, R159, R0, RZ, 0x3c, !PT ;  /* 0x000000009f9f7212 */ /* 0x008fe400078e3cff */
.L_x_86:
[----:B------:R-:W-:Y:S05]  /*5580*/  BSYNC B1 ;  /* 0x0000000000017941 */ /* 0x000fea0003800000 */
.L_x_85:
[----:B------:R-:W-:Y:S04]  /*5590*/  SHF.R.U32.HI R3, RZ, 0x15, R80 ;  /* 0x00000015ff037819 */ /* 0x000fe80000011650 */
[----:B------:R-:W-:Y:S01]  /*55a0*/  LOP3.LUT P1, RZ, R3, 0x3, R154, 0x48, !PT ;  /* 0x0000000303ff7812 */ /* 0x000fe2000782489a */
[----:B------:R-:W-:Y:S01]  /*55b0*/  @!UPT UIADD3 URZ, UPT, UPT, URZ, URZ, URZ ;  /* 0x000000fffffff290 */ /* 0x000fe2000fffe0ff */
[----:B----4-:R-:W-:Y:S11]  /*55c0*/  @P0 BRA `(.L_x_90) ;  /* 0x0000000000080947 */ /* 0x010ff60003800000 */
[----:B------:R-:W3:Y:S02]  /*55d0*/  SYNCS.PHASECHK.TRANS64.TRYWAIT P0, [R116+URZ+0x80], R5 ;  /* 0x00008005740075a7 */ /* 0x000ee400080011ff */
[----:B---3--:R-:W-:Y:S05]  /*55e0*/  @!P0 BRA `(.L_x_91) ;  /* 0x0000003000e08947 */ /* 0x008fea0003800000 */
.L_x_90:
[----:B------:R-:W-:Y:S05]  /*55f0*/  @!P1 BRA `(.L_x_92) ;  /* 0x0000000000409947 */ /* 0x000fea0003800000 */
[----:B------:R-:W3:Y:S01]  /*5600*/  LDCU.64 UR8, c[0x4][0x70] ;  /* 0x01000e00ff0877ac */ /* 0x000ee20008000a00 */
[----:B------:R-:W-:Y:S01]  /*5610*/  MOV R3, 0x0 ;  /* 0x0000000000037802 */ /* 0x000fe20000000f00 */
[----:B------:R-:W-:Y:S02]  /*5620*/  HFMA2 R12, -RZ, RZ, 0, 5.9604644775390625e-08 ;  /* 0x00000001ff0c7431 */ /* 0x000fe400000001ff */
[----:B------:R-:W-:Y:S02]  /*5630*/  IMAD.MOV.U32 R8, RZ, RZ, 0x192 ;  /* 0x00000192ff087424 */ /* 0x000fe400078e00ff */
[----:B------:R-:W-:Y:S01]  /*5640*/  IMAD.MOV.U32 R13, RZ, RZ, RZ ;  /* 0x000000ffff0d7224 */ /* 0x000fe200078e00ff */
[----:B------:R-:W4:Y:S01]  /*5650*/  LDCU.64 UR6, c[0x4][0x78] ;  /* 0x01000f00ff0677ac */ /* 0x000f220008000a00 */
[----:B-1----:R-:W1:Y:S01]  /*5660*/  LDC.64 R2, c[0x4][R3] ;  /* 0x0100000003027b82 */ /* 0x002e620000000a00 */
[----:B------:R-:W5:Y:S01]  /*5670*/  LDCU.64 UR4, c[0x4][0x10] ;  /* 0x01000200ff0477ac */ /* 0x000f620008000a00 */
[----:B---3--:R-:W-:Y:S01]  /*5680*/  MOV R5, UR9 ;  /* 0x0000000900057c02 */ /* 0x008fe20008000f00 */
[----:B------:R-:W-:Y:S01]  /*5690*/  IMAD.U32 R4, RZ, RZ, UR8 ;  /* 0x00000008ff047e24 */ /* 0x000fe2000f8e00ff */
[----:B----4-:R-:W-:Y:S01]  /*56a0*/  MOV R7, UR7 ;  /* 0x0000000700077c02 */ /* 0x010fe20008000f00 */
[----:B------:R-:W-:Y:S01]  /*56b0*/  IMAD.U32 R6, RZ, RZ, UR6 ;  /* 0x00000006ff067e24 */ /* 0x000fe2000f8e00ff */
[----:B-----5:R-:W-:Y:S01]  /*56c0*/  MOV R11, UR5 ;  /* 0x00000005000b7c02 */ /* 0x020fe20008000f00 */
[----:B------:R-:W-:Y:S02]  /*56d0*/  IMAD.U32 R10, RZ, RZ, UR4 ;  /* 0x00000004ff0a7e24 */ /* 0x000fe4000f8e00ff */
[----:B------:R-:W-:Y:S07]  /*56e0*/  LEPC R20, `(.L_x_92) ;  /* 0x000000001014794e */ /* 0x000fee0000000000 */
[----:B-12---:R-:W-:Y:S05]  /*56f0*/  CALL.ABS.NOINC R2 ;  /* 0x0000000002007343 */ /* 0x006fea0003c00000 */
.L_x_92:
[----:B------:R-:W-:Y:S01]  /*5700*/  SHF.L.U32 R83, R100, 0x10, RZ ;  /* 0x0000001064537819 */ /* 0x000fe200000006ff */
[----:B------:R-:W-:Y:S05]  /*5710*/  WARPSYNC.ALL ;  /* 0x0000000000007948 */ /* 0x000fea0003800000 */
[----:B------:R-:W-:Y:S01]  /*5720*/  R2UR UR4, R80 ;  /* 0x00000000500472ca */ /* 0x000fe200000e0000 */
[----:B------:R-:W-:Y:S01]  /*5730*/  BSSY.RECONVERGENT B0, `(.L_x_93) ;  /* 0x0000121000007945 */ /* 0x000fe20003800200 */
[----:B------:R-:W-:Y:S02]  /*5740*/  ISETP.NE.AND P6, PT, R104, RZ, PT ;  /* 0x000000ff6800720c */ /* 0x000fe40003fc5270 */
[----:B------:R-:W-:Y:S02]  /*5750*/  IADD3 R119, PT, PT, R153, UR49, RZ ;  /* 0x0000003199777c10 */ /* 0x000fe4000fffe0ff */
[----:B------:R-:W-:Y:S02]  /*5760*/  SHF.L.U32 R124, R163, 0x4, RZ ;  /* 0x00000004a37c7819 */ /* 0x000fe400000006ff */
[-C--:B------:R-:W-:Y:S02]  /*5770*/  IADD3 R172, PT, PT, R165, R119.reuse, RZ ;  /* 0x00000077a5ac7210 */ /* 0x080fe40007ffe0ff */
[----:B------:R-:W-:Y:S02]  /*5780*/  IADD3 R171, PT, PT, R164, R119, RZ ;  /* 0x00000077a4ab7210 */ /* 0x000fe40007ffe0ff */
[----:B------:R-:W-:Y:S01]  /*5790*/  IADD3 R170, PT, PT, R119, R124, RZ ;  /* 0x0000007c77aa7210 */ /* 0x000fe20007ffe0ff */
[----:B-1-3--:R-:W2:Y:S01]  /*57a0*/  LDTM.x64 R4, tmem[UR4] ;  /* 0x00000004000479ee */ /* 0x00aea20008340000 */
[C---:B------:R-:W-:Y:S02]  /*57b0*/  PRMT R81, R100.reuse, 0x8880, RZ ;  /* 0x0000888064517816 */ /* 0x040fe400000000ff */
[----:B------:R-:W-:Y:S02]  /*57c0*/  SHF.R.S32.HI R83, RZ, 0x18, R83 ;  /* 0x00000018ff537819 */ /* 0x000fe40000011453 */
[----:B------:R-:W-:Y:S02]  /*57d0*/  SHF.R.S32.HI R86, RZ, 0x18, R101 ;  /* 0x00000018ff567819 */ /* 0x000fe40000011465 */
[----:B------:R-:W-:Y:S02]  /*57e0*/  SHF.L.U32 R84, R100, 0x8, RZ ;  /* 0x0000000864547819 */ /* 0x000fe400000006ff */
[----:B------:R-:W-:Y:S02]  /*57f0*/  SHF.L.U32 R85, R101, 0x8, RZ ;  /* 0x0000000865557819 */ /* 0x000fe400000006ff */
[----:B------:R-:W-:Y:S02]  /*5800*/  SHF.R.S32.HI R84, RZ, 0x18, R84 ;  /* 0x00000018ff547819 */ /* 0x000fe40000011454 */
[----:B------:R-:W-:Y:S02]  /*5810*/  SHF.R.S32.HI R85, RZ, 0x18, R85 ;  /* 0x00000018ff557819 */ /* 0x000fe40000011455 */
[----:B------:R-:W-:Y:S02]  /*5820*/  SHF.L.U32 R87, R98, 0x8, RZ ;  /* 0x0000000862577819 */ /* 0x000fe400000006ff */
[----:B------:R-:W-:Y:S02]  /*5830*/  ISETP.NE.AND P0, PT, R167, RZ, PT ;  /* 0x000000ffa700720c */ /* 0x000fe40003f05270 */
[----:B------:R-:W-:Y:S02]  /*5840*/  SHF.R.S32.HI R87, RZ, 0x18, R87 ;  /* 0x00000018ff577819 */ /* 0x000fe40000011457 */
[----:B------:R-:W-:Y:S02]  /*5850*/  LEA R125, R160, UR49, 0x3 ;  /* 0x00000031a07d7c11 */ /* 0x000fe4000f8e18ff */
[----:B------:R-:W-:Y:S01]  /*5860*/  @P6 SHF.L.U32 R126, R159, 0x1f, RZ ;  /* 0x0000001f9f7e6819 */ /* 0x000fe200000006ff */
[C---:B--2---:R-:W-:Y:S02]  /*5870*/  IMAD R0, R78.reuse, R4, RZ ;  /* 0x000000044e007224 */ /* 0x044fe400078e02ff */
[C---:B------:R-:W-:Y:S02]  /*5880*/  IMAD R2, R78.reuse, R5, RZ ;  /* 0x000000054e027224 */ /* 0x040fe400078e02ff */
[----:B------:R-:W-:Y:S02]  /*5890*/  IMAD R3, R78, R6, RZ ;  /* 0x000000064e037224 */ /* 0x000fe400078e02ff */
[-C--:B------:R-:W-:Y:S01]  /*58a0*/  IMAD R0, R81, R82.reuse, R0 ;  /* 0x0000005251007224 */ /* 0x080fe200078e0200 */
[----:B------:R-:W-:Y:S01]  /*58b0*/  SHF.R.S32.HI R81, RZ, 0x18, R100 ;  /* 0x00000018ff517819 */ /* 0x000fe20000011464 */
[-C--:B------:R-:W-:Y:S01]  /*58c0*/  IMAD R2, R83, R82.reuse, R2 ;  /* 0x0000005253027224 */ /* 0x080fe200078e0202 */
[C---:B------:R-:W-:Y:S01]  /*58d0*/  PRMT R83, R101.reuse, 0x8880, RZ ;  /* 0x0000888065537816 */ /* 0x040fe200000000ff */
[----:B------:R-:W-:Y:S01]  /*58e0*/  IMAD R3, R84, R82, R3 ;  /* 0x0000005254037224 */ /* 0x000fe200078e0203 */
[----:B------:R-:W-:Y:S01]  /*58f0*/  SHF.L.U32 R84, R101, 0x10, RZ ;  /* 0x0000001065547819 */ /* 0x000fe200000006ff */
[C---:B------:R-:W-:Y:S02]  /*5900*/  IMAD R7, R78.reuse, R7, RZ ;  /* 0x000000074e077224 */ /* 0x040fe400078e02ff */
[C---:B------:R-:W-:Y:S01]  /*5910*/  IMAD R4, R78.reuse, R8, RZ ;  /* 0x000000084e047224 */ /* 0x040fe200078e02ff */
[----:B------:R-:W-:Y:S01]  /*5920*/  SHF.R.S32.HI R84, RZ, 0x18, R84 ;  /* 0x00000018ff547819 */ /* 0x000fe20000011454 */
[----:B------:R-:W-:Y:S02]  /*5930*/  IMAD R5, R78, R9, RZ ;  /* 0x000000094e057224 */ /* 0x000fe400078e02ff */
[----:B------:R-:W-:Y:S01]  /*5940*/  IMAD R7, R81, R82, R7 ;  /* 0x0000005251077224 */ /* 0x000fe200078e0207 */
[----:B------:R-:W-:Y:S01]  /*5950*/  PRMT R81, R102, 0x8880, RZ ;  /* 0x0000888066517816 */ /* 0x000fe200000000ff */
[----:B------:R-:W-:Y:S02]  /*5960*/  IMAD R6, R78, R10, RZ ;  /* 0x0000000a4e067224 */ /* 0x000fe400078e02ff */
[-C--:B------:R-:W-:Y:S01]  /*5970*/  IMAD R4, R83, R82.reuse, R4 ;  /* 0x0000005253047224 */ /* 0x080fe200078e0204 */
[----:B------:R-:W-:Y:S01]  /*5980*/  I2IP.S8.S32.SAT R105, R7, R3, RZ ;  /* 0x0000000307697239 */ /* 0x000fe200000014ff */
[----:B------:R-:W-:Y:S01]  /*5990*/  IMAD R5, R84, R82, R5 ;  /* 0x0000005254057224 */ /* 0x000fe200078e0205 */
[----:B------:R-:W-:Y:S01]  /*59a0*/  SHF.L.U32 R83, R102, 0x10, RZ ;  /* 0x0000001066537819 */ /* 0x000fe200000006ff */
[----:B------:R-:W-:Y:S01]  /*59b0*/  IMAD R11, R78, R11, RZ ;  /* 0x0000000b4e0b7224 */ /* 0x000fe200078e02ff */
[----:B------:R-:W-:Y:S01]  /*59c0*/  I2IP.S8.S32.SAT R104, R2, R0, R105 ;  /* 0x0000000002687239 */ /* 0x000fe20000001469 */
[----:B------:R-:W-:Y:S01]  /*59d0*/  IMAD R6, R85, R82, R6 ;  /* 0x0000005255067224 */ /* 0x000fe200078e0206 */
[----:B------:R-:W-:Y:S01]  /*59e0*/  SHF.R.S32.HI R83, RZ, 0x18, R83 ;  /* 0x00000018ff537819 */ /* 0x000fe20000011453 */
[----:B------:R-:W-:Y:S01]  /*59f0*/  IMAD R8, R78, R12, RZ ;  /* 0x0000000c4e087224 */ /* 0x000fe200078e02ff */
[----:B------:R-:W-:Y:S01]  /*5a00*/  SHF.L.U32 R85, R102, 0x8, RZ ;  /* 0x0000000866557819 */ /* 0x000fe200000006ff */
[----:B------:R-:W-:Y:S02]  /*5a10*/  IMAD R9, R78, R13, RZ ;  /* 0x0000000d4e097224 */ /* 0x000fe400078e02ff */
[----:B------:R-:W-:Y:S01]  /*5a20*/  IMAD R11, R86, R82, R11 ;  /* 0x00000052560b7224 */ /* 0x000fe200078e020b */
[----:B------:R-:W-:Y:S01]  /*5a30*/  SHF.R.S32.HI R85, RZ, 0x18, R85 ;  /* 0x00000018ff557819 */ /* 0x000fe20000011455 */
[C---:B------:R-:W-:Y:S01]  /*5a40*/  IMAD R10, R78.reuse, R14, RZ ;  /* 0x0000000e4e0a7224 */ /* 0x040fe200078e02ff */
[----:B------:R-:W-:Y:S01]  /*5a50*/  SHF.R.S32.HI R86, RZ, 0x18, R103 ;  /* 0x00000018ff567819 */ /* 0x000fe20000011467 */
[----:B------:R-:W-:Y:S01]  /*5a60*/  IMAD R8, R81, R82, R8 ;  /* 0x0000005251087224 */ /* 0x000fe200078e0208 */
[----:B------:R-:W-:Y:S01]  /*5a70*/  I2IP.S8.S32.SAT R106, R11, R6, RZ ;  /* 0x000000060b6a7239 */ /* 0x000fe200000014ff */
[----:B------:R-:W-:Y:S01]  /*5a80*/  IMAD R9, R83, R82, R9 ;  /* 0x0000005253097224 */ /* 0x000fe200078e0209 */
[C---:B------:R-:W-:Y:S01]  /*5a90*/  PRMT R83, R103.reuse, 0x8880, RZ ;  /* 0x0000888067537816 */ /* 0x040fe200000000ff */
[----:B------:R-:W-:Y:S01]  /*5aa0*/  IMAD.U32 R84, R103, 0x10000, RZ ;  /* 0x0001000067547824 */ /* 0x000fe200078e00ff */
[----:B------:R-:W-:Y:S01]  /*5ab0*/  I2IP.S8.S32.SAT R105, R5, R4, R106 ;  /* 0x0000000405697239 */ /* 0x000fe2000000146a */
[C---:B------:R-:W-:Y:S01]  /*5ac0*/  IMAD R15, R78.reuse, R15, RZ ;  /* 0x0000000f4e0f7224 */ /* 0x040fe200078e02ff */
[----:B------:R-:W-:Y:S01]  /*5ad0*/  SHF.R.S32.HI R81, RZ, 0x18, R102 ;  /* 0x00000018ff517819 */ /* 0x000fe20000011466 */
[----:B------:R-:W-:Y:S01]  /*5ae0*/  IMAD R10, R85, R82, R10 ;  /* 0x00000052550a7224 */ /* 0x000fe200078e020a */
[----:B------:R-:W-:Y:S01]  /*5af0*/  SHF.R.S32.HI R84, RZ, 0x18, R84 ;  /* 0x00000018ff547819 */ /* 0x000fe20000011454 */
[C---:B------:R-:W-:Y:S01]  /*5b00*/  IMAD R12, R78.reuse, R16, RZ ;  /* 0x000000104e0c7224 */ /* 0x040fe200078e02ff */
[----:B------:R-:W-:Y:S01]  /*5b10*/  SHF.L.U32 R85, R103, 0x8, RZ ;  /* 0x0000000867557819 */ /* 0x000fe200000006ff */
[----:B------:R-:W-:Y:S02]  /*5b20*/  IMAD R13, R78, R17, RZ ;  /* 0x000000114e0d7224 */ /* 0x000fe400078e02ff */
[----:B------:R-:W-:Y:S01]  /*5b30*/  IMAD R15, R81, R82, R15 ;  /* 0x00000052510f7224 */ /* 0x000fe200078e020f */
[----:B------:R-:W-:Y:S01]  /*5b40*/  PRMT R81, R88, 0x8880, RZ ;  /* 0x0000888058517816 */ /* 0x000fe200000000ff */
[----:B------:R-:W-:Y:S01]  /*5b50*/  IMAD R14, R78, R18, RZ ;  /* 0x000000124e0e7224 */ /* 0x000fe200078e02ff */
[----:B------:R-:W-:Y:S01]  /*5b60*/  SHF.R.S32.HI R85, RZ, 0x18, R85 ;  /* 0x00000018ff557819 */ /* 0x000fe20000011455 */
[----:B------:R-:W-:Y:S01]  /*5b70*/  IMAD R12, R83, R82, R12 ;  /* 0x00000052530c7224 */ /* 0x000fe200078e020c */
[----:B------:R-:W-:Y:S01]  /*5b80*/  I2IP.S8.S32.SAT R106, R15, R10, RZ ;  /* 0x0000000a0f6a7239 */ /* 0x000fe200000014ff */
[----:B------:R-:W-:Y:S01]  /*5b90*/  IMAD R13, R84, R82, R13 ;  /* 0x00000052540d7224 */ /* 0x000fe200078e020d */
[----:B------:R-:W-:Y:S01]  /*5ba0*/  SHF.L.U32 R83, R88, 0x10, RZ ;  /* 0x0000001058537819 */ /* 0x000fe200000006ff */
[C---:B------:R-:W-:Y:S01]  /*5bb0*/  IMAD R19, R78.reuse, R19, RZ ;  /* 0x000000134e137224 */ /* 0x040fe200078e02ff */
[----:B------:R-:W-:Y:S01]  /*5bc0*/  I2IP.S8.S32.SAT R106, R9, R8, R106 ;  /* 0x00000008096a7239 */ /* 0x000fe2000000146a */
[----:B------:R-:W-:Y:S01]  /*5bd0*/  IMAD R14, R85, R82, R14 ;  /* 0x00000052550e7224 */ /* 0x000fe200078e020e */
[----:B------:R-:W-:Y:S01]  /*5be0*/  SHF.R.S32.HI R83, RZ, 0x18, R83 ;  /* 0x00000018ff537819 */ /* 0x000fe20000011453 */
[C---:B------:R-:W-:Y:S01]  /*5bf0*/  IMAD R16, R78.reuse, R20, RZ ;  /* 0x000000144e107224 */ /* 0x040fe200078e02ff */
[----:B------:R-:W-:Y:S01]  /*5c00*/  SHF.L.U32 R84, R89, 0x10, RZ ;  /* 0x0000001059547819 */ /* 0x000fe200000006ff */
[----:B------:R-:W-:Y:S01]  /*5c10*/  IMAD R17, R78, R21, RZ ;  /* 0x000000154e117224 */ /* 0x000fe200078e02ff */
[----:B------:R-:W-:Y:S01]  /*5c20*/  SHF.L.U32 R85, R88, 0x8, RZ ;  /* 0x0000000858557819 */ /* 0x000fe200000006ff */
[----:B------:R-:W-:Y:S01]  /*5c30*/  IMAD R19, R86, R82, R19 ;  /* 0x0000005256137224 */ /* 0x000fe200078e0213 */
[----:B------:R-:W-:Y:S01]  /*5c40*/  SHF.R.S32.HI R84, RZ, 0x18, R84 ;  /* 0x00000018ff547819 */ /* 0x000fe20000011454 */
[C---:B------:R-:W-:Y:S01]  /*5c50*/  IMAD R18, R78.reuse, R22, RZ ;  /* 0x000000164e127224 */ /* 0x040fe200078e02ff */
[----:B------:R-:W-:Y:S01]  /*5c60*/  SHF.R.S32.HI R85, RZ, 0x18, R85 ;  /* 0x00000018ff557819 */ /* 0x000fe20000011455 */
[----:B------:R-:W-:Y:S01]  /*5c70*/  IMAD R16, R81, R82, R16 ;  /* 0x0000005251107224 */ /* 0x000fe200078e0210 */
[----:B------:R-:W-:Y:S01]  /*5c80*/  I2IP.S8.S32.SAT R107, R19, R14, RZ ;  /* 0x0000000e136b7239 */ /* 0x000fe200000014ff */
[-C--:B------:R-:W-:Y:S01]  /*5c90*/  IMAD R17, R83, R82.reuse, R17 ;  /* 0x0000005253117224 */ /* 0x080fe200078e0211 */
[----:B------:R-:W-:Y:S01]  /*5ca0*/  PRMT R83, R89, 0x8880, RZ ;  /* 0x0000888059537816 */ /* 0x000fe200000000ff */
[C---:B------:R-:W-:Y:S01]  /*5cb0*/  IMAD R23, R78.reuse, R23, RZ ;  /* 0x000000174e177224 */ /* 0x040fe200078e02ff */
[----:B------:R-:W-:Y:S01]  /*5cc0*/  SHF.R.S32.HI R81, RZ, 0x18, R88 ;  /* 0x00000018ff517819 */ /* 0x000fe20000011458 */
[----:B------:R-:W-:Y:S01]  /*5cd0*/  IMAD R18, R85, R82, R18 ;  /* 0x0000005255127224 */ /* 0x000fe200078e0212 */
[----:B------:R-:W-:Y:S01]  /*5ce0*/  SHF.L.U32 R85, R89, 0x8, RZ ;  /* 0x0000000859557819 */ /* 0x000fe200000006ff */
[C---:B------:R-:W-:Y:S01]  /*5cf0*/  IMAD R20, R78.reuse, R24, RZ ;  /* 0x000000184e147224 */ /* 0x040fe200078e02ff */
[----:B------:R-:W-:Y:S01]  /*5d00*/  I2IP.S8.S32.SAT R107, R13, R12, R107 ;  /* 0x0000000c0d6b7239 */ /* 0x000fe2000000146b */
[----:B------:R-:W-:Y:S01]  /*5d10*/  IMAD R21, R78, R25, RZ ;  /* 0x000000194e157224 */ /* 0x000fe200078e02ff */
[----:B------:R-:W-:Y:S01]  /*5d20*/  SHF.R.S32.HI R85, RZ, 0x18, R85 ;  /* 0x00000018ff557819 */ /* 0x000fe20000011455 */
[----:B------:R-:W-:Y:S01]  /*5d30*/  IMAD R23, R81, R82, R23 ;  /* 0x0000005251177224 */ /* 0x000fe200078e0217 */
[----:B------:R-:W-:Y:S01]  /*5d40*/  PRMT R81, R90, 0x8880, RZ ;  /* 0x000088805a517816 */ /* 0x000fe200000000ff */
[----:B------:R-:W-:Y:S01]  /*5d50*/  IMAD R22, R78, R26, RZ ;  /* 0x0000001a4e167224 */ /* 0x000fe200078e02ff */
[----:B------:R1:W-:Y:S01]  /*5d60*/  STS.128 [R153+UR49+0x4200], R104 ;  /* 0x0042006899007988 */ /* 0x0003e20008000c31 */
[----:B------:R-:W-:Y:S01]  /*5d70*/  IMAD R20, R83, R82, R20 ;  /* 0x0000005253147224 */ /* 0x000fe200078e0214 */
[----:B------:R-:W-:Y:S01]  /*5d80*/  I2IP.S8.S32.SAT R108, R23, R18, RZ ;  /* 0x00000012176c7239 */ /* 0x000fe200000014ff */
[----:B------:R-:W-:Y:S01]  /*5d90*/  IMAD R21, R84, R82, R21 ;  /* 0x0000005254157224 */ /* 0x000fe200078e0215 */
[----:B------:R-:W-:Y:S01]  /*5da0*/  SHF.R.S32.HI R86, RZ, 0x18, R89 ;  /* 0x00000018ff567819 */ /* 0x000fe20000011459 */
[----:B------:R-:W-:Y:S01]  /*5db0*/  IMAD.U32 R83, R90, 0x10000, RZ ;  /* 0x000100005a537824 */ /* 0x000fe200078e00ff */
[----:B------:R-:W-:Y:S01]  /*5dc0*/  I2IP.S8.S32.SAT R108, R17, R16, R108 ;  /* 0x00000010116c7239 */ /* 0x000fe2000000146c */
[----:B------:R-:W-:Y:S01]  /*5dd0*/  IMAD R27, R78, R27, RZ ;  /* 0x0000001b4e1b7224 */ /* 0x000fe200078e02ff */
[----:B------:R-:W-:Y:S01]  /*5de0*/  SHF.L.U32 R84, R91, 0x10, RZ ;  /* 0x000000105b547819 */ /* 0x000fe200000006ff */
[----:B------:R-:W-:Y:S01]  /*5df0*/  IMAD R22, R85, R82, R22 ;  /* 0x0000005255167224 */ /* 0x000fe200078e0216 */
[----:B------:R-:W-:Y:S01]  /*5e00*/  SHF.L.U32 R85, R90, 0x8, RZ ;  /* 0x000000085a557819 */ /* 0x000fe200000006ff */
[C---:B------:R-:W-:Y:S01]  /*5e10*/  IMAD R24, R78.reuse, R28, RZ ;  /* 0x0000001c4e187224 */ /* 0x040fe200078e02ff */
[----:B------:R-:W-:Y:S01]  /*5e20*/  SHF.R.S32.HI R83, RZ, 0x18, R83 ;  /* 0x00000018ff537819 */ /* 0x000fe20000011453 */
[----:B------:R-:W-:Y:S01]  /*5e30*/  IMAD R25, R78, R29, RZ ;  /* 0x0000001d4e197224 */ /* 0x000fe200078e02ff */
[----:B------:R-:W-:Y:S01]  /*5e40*/  SHF.R.S32.HI R84, RZ, 0x18, R84 ;  /* 0x00000018ff547819 */ /* 0x000fe20000011454 */
[----:B------:R-:W-:Y:S01]  /*5e50*/  IMAD R27, R86, R82, R27 ;  /* 0x00000052561b7224 */ /* 0x000fe200078e021b */
[----:B------:R-:W-:Y:S01]  /*5e60*/  SHF.R.S32.HI R85, RZ, 0x18, R85 ;  /* 0x00000018ff557819 */ /* 0x000fe20000011455 */
[C---:B------:R-:W-:Y:S01]  /*5e70*/  IMAD R26, R78.reuse, R30, RZ ;  /* 0x0000001e4e1a7224 */ /* 0x040fe200078e02ff */
[----:B------:R-:W-:Y:S01]  /*5e80*/  SHF.R.S32.HI R86, RZ, 0x18, R91 ;  /* 0x00000018ff567819 */ /* 0x000fe2000001145b */
[----:B------:R-:W-:Y:S01]  /*5e90*/  IMAD R24, R81, R82, R24 ;  /* 0x0000005251187224 */ /* 0x000fe200078e0218 */
[----:B------:R-:W-:Y:S01]  /*5ea0*/  I2IP.S8.S32.SAT R109, R27, R22, RZ ;  /* 0x000000161b6d7239 */ /* 0x000fe200000014ff */
[----:B------:R-:W-:Y:S01]  /*5eb0*/  IMAD R25, R83, R82, R25 ;  /* 0x0000005253197224 */ /* 0x000fe200078e0219 */
[----:B------:R-:W-:Y:S01]  /*5ec0*/  SHF.R.S32.HI R81, RZ, 0x18, R90 ;  /* 0x00000018ff517819 */ /* 0x000fe2000001145a */
[C---:B------:R-:W-:Y:S01]  /*5ed0*/  IMAD R31, R78.reuse, R31, RZ ;  /* 0x0000001f4e1f7224 */ /* 0x040fe200078e02ff */
[----:B------:R-:W-:Y:S01]  /*5ee0*/  I2IP.S8.S32.SAT R109, R21, R20, R109 ;  /* 0x00000014156d7239 */ /* 0x000fe2000000146d */
[----:B------:R-:W-:Y:S01]  /*5ef0*/  IMAD R26, R85, R82, R26 ;  /* 0x00000052551a7224 */ /* 0x000fe200078e021a */
[C---:B------:R-:W-:Y:S01]  /*5f00*/  PRMT R83, R91.reuse, 0x8880, RZ ;  /* 0x000088805b537816 */ /* 0x040fe200000000ff */
[C---:B------:R-:W-:Y:S01]  /*5f10*/  IMAD R28, R78.reuse, R32, RZ ;  /* 0x000000204e1c7224 */ /* 0x040fe200078e02ff */
[----:B------:R-:W-:Y:S01]  /*5f20*/  SHF.L.U32 R85, R91, 0x8, RZ ;  /* 0x000000085b557819 */ /* 0x000fe200000006ff */
[C---:B------:R-:W-:Y:S02]  /*5f30*/  IMAD R29, R78.reuse, R33, RZ ;  /* 0x000000214e1d7224 */ /* 0x040fe400078e02ff */
[----:B------:R-:W-:Y:S01]  /*5f40*/  IMAD R31, R81, R82, R31 ;  /* 0x00000052511f7224 */ /* 0x000fe200078e021f */
[----:B------:R-:W-:Y:S01]  /*5f50*/  SHF.R.S32.HI R85, RZ, 0x18, R85 ;  /* 0x00000018ff557819 */ /* 0x000fe20000011455 */
[----:B------:R-:W-:Y:S01]  /*5f60*/  IMAD R30, R78, R34, RZ ;  /* 0x000000224e1e7224 */ /* 0x000fe200078e02ff */
[----:B------:R-:W-:Y:S01]  /*5f70*/  PRMT R81, R92, 0x8880, RZ ;  /* 0x000088805c517816 */ /* 0x000fe200000000ff */
[----:B------:R-:W-:Y:S01]  /*5f80*/  IMAD R28, R83, R82, R28 ;  /* 0x00000052531c7224 */ /* 0x000fe200078e021c */
[----:B------:R-:W-:Y:S01]  /*5f90*/  I2IP.S8.S32.SAT R110, R31, R26, RZ ;  /* 0x0000001a1f6e7239 */ /* 0x000fe200000014ff */
[----:B------:R-:W-:Y:S01]  /*5fa0*/  IMAD R29, R84, R82, R29 ;  /* 0x00000052541d7224 */ /* 0x000fe200078e021d */
[----:B------:R-:W-:Y:S01]  /*5fb0*/  SHF.L.U32 R83, R92, 0x10, RZ ;  /* 0x000000105c537819 */ /* 0x000fe200000006ff */
[----:B------:R-:W-:Y:S01]  /*5fc0*/  IMAD R35, R78, R35, RZ ;  /* 0x000000234e237224 */ /* 0x000fe200078e02ff */
[----:B------:R-:W-:Y:S01]  /*5fd0*/  I2IP.S8.S32.SAT R110, R25, R24, R110 ;  /* 0x00000018196e7239 */ /* 0x000fe2000000146e */
[----:B------:R-:W-:Y:S01]  /*5fe0*/  IMAD R30, R85, R82, R30 ;  /* 0x00000052551e7224 */ /* 0x000fe200078e021e */
[----:B------:R-:W-:Y:S01]  /*5ff0*/  SHF.L.U32 R85, R92, 0x8, RZ ;  /* 0x000000085c557819 */ /* 0x000fe200000006ff */
[C---:B------:R-:W-:Y:S01]  /*6000*/  IMAD R32, R78.reuse, R36, RZ ;  /* 0x000000244e207224 */ /* 0x040fe200078e02ff */
[----:B------:R-:W-:Y:S01]  /*6010*/  SHF.R.S32.HI R83, RZ, 0x18, R83 ;  /* 0x00000018ff537819 */ /* 0x000fe20000011453 */
[----:B------:R-:W-:Y:S01]  /*6020*/  IMAD R33, R78, R37, RZ ;  /* 0x000000254e217224 */ /* 0x000fe200078e02ff */
[----:B------:R-:W-:Y:S01]  /*6030*/  SHF.R.S32.HI R85, RZ, 0x18, R85 ;  /* 0x00000018ff557819 */ /* 0x000fe20000011455 */
[----:B------:R-:W-:Y:S01]  /*6040*/  IMAD R35, R86, R82, R35 ;  /* 0x0000005256237224 */ /* 0x000fe200078e0223 */
[----:B------:R-:W-:Y:S01]  /*6050*/  PRMT R84, R93, 0x8880, RZ ;  /* 0x000088805d547816 */ /* 0x000fe200000000ff */
[----:B------:R-:W-:Y:S01]  /*6060*/  IMAD R34, R78, R38, RZ ;  /* 0x000000264e227224 */ /* 0x000fe200078e02ff */
[----:B------:R-:W-:Y:S01]  /*6070*/  SHF.L.U32 R86, R96, 0x10, RZ ;  /* 0x0000001060567819 */ /* 0x000fe200000006ff */
[----:B------:R-:W-:Y:S01]  /*6080*/  IMAD R32, R81, R82, R32 ;  /* 0x0000005251207224 */ /* 0x000fe200078e0220 */
[----:B------:R-:W-:Y:S01]  /*6090*/  SHF.R.S32.HI R81, RZ, 0x18, R92 ;  /* 0x00000018ff517819 */ /* 0x000fe2000001145c */
[C---:B------:R-:W-:Y:S01]  /*60a0*/  IMAD R39, R78.reuse, R39, RZ ;  /* 0x000000274e277224 */ /* 0x040fe200078e02ff */
[----:B------:R-:W-:Y:S01]  /*60b0*/  I2IP.S8.S32.SAT R111, R35, R30, RZ ;  /* 0x0000001e236f7239 */ /* 0x000fe200000014ff */
[-C--:B------:R-:W-:Y:S02]  /*60c0*/  IMAD R33, R83, R82.reuse, R33 ;  /* 0x0000005253217224 */ /* 0x080fe400078e0221 */
[----:B------:R-:W-:Y:S01]  /*60d0*/  IMAD R34, R85, R82, R34 ;  /* 0x0000005255227224 */ /* 0x000fe200078e0222 */
[----:B------:R-:W-:Y:S01]  /*60e0*/  I2IP.S8.S32.SAT R111, R29, R28, R111 ;  /* 0x0000001c1d6f7239 */ /* 0x000fe2000000146f */
[C---:B------:R-:W-:Y:S01]  /*60f0*/  IMAD.U32 R83, R93.reuse, 0x10000, RZ ;  /* 0x000100005d537824 */ /* 0x040fe200078e00ff */
[----:B------:R-:W-:Y:S01]  /*6100*/  SHF.L.U32 R85, R93, 0x8, RZ ;  /* 0x000000085d557819 */ /* 0x000fe200000006ff */
[----:B------:R-:W-:Y:S01]  /*6110*/  IMAD R39, R81, R82, R39 ;  /* 0x0000005251277224 */ /* 0x000fe200078e0227 */
[----:B------:R-:W-:Y:S01]  /*6120*/  MOV R81, R84 ;  /* 0x0000005400517202 */ /* 0x000fe20000000f00 */
[C---:B------:R-:W-:Y:S01]  /*6130*/  IMAD R36, R78.reuse, R40, RZ ;  /* 0x000000284e247224 */ /* 0x040fe200078e02ff */
[----:B------:R-:W-:Y:S01]  /*6140*/  SHF.R.S32.HI R83, RZ, 0x18, R83 ;  /* 0x00000018ff537819 */ /* 0x000fe20000011453 */
[C---:B------:R-:W-:Y:S01]  /*6150*/  IMAD R37, R78.reuse, R41, RZ ;  /* 0x000000294e257224 */ /* 0x040fe200078e02ff */
[----:B------:R-:W-:Y:S01]  /*6160*/  SHF.R.S32.HI R85, RZ, 0x18, R85 ;  /* 0x00000018ff557819 */ /* 0x000fe20000011455 */
[C---:B------:R-:W-:Y:S01]  /*6170*/  IMAD R38, R78.reuse, R42, RZ ;  /* 0x0000002a4e267224 */ /* 0x040fe200078e02ff */
[----:B------:R1:W-:Y:S01]  /*6180*/  STS.128 [R172+0x4200], R108 ;  /* 0x0042006cac007388 */ /* 0x0003e20000000c00 */
[----:B------:R-:W-:Y:S01]  /*6190*/  IMAD R36, R81, R82, R36 ;  /* 0x0000005251247224 */ /* 0x000fe200078e0224 */
[----:B------:R-:W-:Y:S01]  /*61a0*/  I2IP.S8.S32.SAT R112, R39, R34, RZ ;  /* 0x0000002227707239 */ /* 0x000fe200000014ff */
[-C--:B------:R-:W-:Y:S01]  /*61b0*/  IMAD R37, R83, R82.reuse, R37 ;  /* 0x0000005253257224 */ /* 0x080fe200078e0225 */
[----:B------:R-:W-:Y:S01]  /*61c0*/  SHF.R.S32.HI R84, RZ, 0x18, R93 ;  /* 0x00000018ff547819 */ /* 0x000fe2000001145d */
[----:B------:R-:W-:Y:S01]  /*61d0*/  IMAD R43, R78, R43, RZ ;  /* 0x0000002b4e2b7224 */ /* 0x000fe200078e02ff */
[C---:B------:R-:W-:Y:S01]  /*61e0*/  SHF.L.U32 R83, R94.reuse, 0x10, RZ ;  /* 0x000000105e537819 */ /* 0x040fe200000006ff */
[----:B------:R-:W-:Y:S01]  /*61f0*/  IMAD R38, R85, R82, R38 ;  /* 0x0000005255267224 */ /* 0x000fe200078e0226 */
[----:B------:R-:W-:Y:S01]  /*6200*/  PRMT R81, R94, 0x8880, RZ ;  /* 0x000088805e517816 */ /* 0x000fe200000000ff */
[----:B------:R-:W-:Y:S01]  /*6210*/  IMAD R40, R78, R44, RZ ;  /* 0x0000002c4e287224 */ /* 0x000fe200078e02ff */
[----:B------:R-:W-:Y:S01]  /*6220*/  SHF.L.U32 R85, R94, 0x8, RZ ;  /* 0x000000085e557819 */ /* 0x000fe200000006ff */
[----:B------:R-:W-:Y:S01]  /*6230*/  IMAD R41, R78, R45, RZ ;  /* 0x0000002d4e297224 */ /* 0x000fe200078e02ff */
[----:B------:R-:W-:Y:S01]  /*6240*/  SHF.R.S32.HI R83, RZ, 0x18, R83 ;  /* 0x00000018ff537819 */ /* 0x000fe20000011453 */
[----:B------:R-:W-:Y:S01]  /*6250*/  IMAD R43, R84, R82, R43 ;  /* 0x00000052542b7224 */ /* 0x000fe200078e022b */
[----:B------:R-:W-:Y:S01]  /*6260*/  SHF.R.S32.HI R85, RZ, 0x18, R85 ;  /* 0x00000018ff557819 */ /* 0x000fe20000011455 */
[C---:B------:R-:W-:Y:S01]  /*6270*/  IMAD R42, R78.reuse, R46, RZ ;  /* 0x0000002e4e2a7224 */ /* 0x040fe200078e02ff */
[----:B------:R-:W-:Y:S01]  /*6280*/  I2IP.S8.S32.SAT R112, R33, R32, R112 ;  /* 0x0000002021707239 */ /* 0x000fe20000001470 */
[----:B------:R-:W-:Y:S01]  /*6290*/  IMAD R40, R81, R82, R40 ;  /* 0x0000005251287224 */ /* 0x000fe200078e0228 */
[----:B------:R-:W-:Y:S01]  /*62a0*/  SHF.R.S32.HI R84, RZ, 0x18, R94 ;  /* 0x00000018ff547819 */ /* 0x000fe2000001145e */
[----:B------:R-:W-:Y:S01]  /*62b0*/  IMAD R47, R78, R47, RZ ;  /* 0x0000002f4e2f7224 */ /* 0x000fe200078e02ff */
[----:B------:R-:W-:Y:S01]  /*62c0*/  I2IP.S8.S32.SAT R113, R43, R38, RZ ;  /* 0x000000262b717239 */ /* 0x000fe200000014ff */
[-C--:B------:R-:W-:Y:S01]  /*62d0*/  IMAD R41, R83, R82.reuse, R41 ;  /* 0x0000005253297224 */ /* 0x080fe200078e0229 */
[----:B------:R-:W-:Y:S01]  /*62e0*/  PRMT R81, R95, 0x8880, RZ ;  /* 0x000088805f517816 */ /* 0x000fe200000000ff */
[-C--:B------:R-:W-:Y:S01]  /*62f0*/  IMAD R42, R85, R82.reuse, R42 ;  /* 0x00000052552a7224 */ /* 0x080fe200078e022a */
[----:B------:R-:W-:Y:S01]  /*6300*/  SHF.L.U32 R83, R95, 0x10, RZ ;  /* 0x000000105f537819 */ /* 0x000fe200000006ff */
[----:B------:R-:W-:Y:S01]  /*6310*/  IMAD R47, R84, R82, R47 ;  /* 0x00000052542f7224 */ /* 0x000fe200078e022f */
[----:B------:R-:W-:Y:S01]  /*6320*/  I2IP.S8.S32.SAT R113, R37, R36, R113 ;  /* 0x0000002425717239 */ /* 0x000fe20000001471 */
[C---:B------:R-:W-:Y:S01]  /*6330*/  IMAD R44, R78.reuse, R48, RZ ;  /* 0x000000304e2c7224 */ /* 0x040fe200078e02ff */
[----:B------:R-:W-:Y:S01]  /*6340*/  SHF.R.S32.HI R83, RZ, 0x18, R83 ;  /* 0x00000018ff537819 */ /* 0x000fe20000011453 */
[----:B------:R-:W-:Y:S01]  /*6350*/  IMAD.SHL.U32 R84, R95, 0x100, RZ ;  /* 0x000001005f547824 */ /* 0x000fe200078e00ff */
[----:B------:R-:W-:Y:S01]  /*6360*/  I2IP.S8.S32.SAT R114, R47, R42, RZ ;  /* 0x0000002a2f727239 */ /* 0x000fe200000014ff */
[----:B------:R-:W-:Y:S01]  /*6370*/  IMAD R45, R78, R49, RZ ;  /* 0x000000314e2d7224 */ /* 0x000fe200078e02ff */
[----:B------:R-:W-:Y:S01]  /*6380*/  PRMT R85, R96, 0x8880, RZ ;  /* 0x0000888060557816 */ /* 0x000fe200000000ff */
[----:B------:R-:W-:Y:S01]  /*6390*/  IMAD R44, R81, R82, R44 ;  /* 0x00000052512c7224 */ /* 0x000fe200078e022c */
[----:B------:R-:W-:Y:S01]  /*63a0*/  SHF.R.S32.HI R81, RZ, 0x18, R84 ;  /* 0x00000018ff517819 */ /* 0x000fe20000011454 */
[C---:B------:R-:W-:Y:S01]  /*63b0*/  IMAD R46, R78.reuse, R50, RZ ;  /* 0x000000324e2e7224 */ /* 0x040fe200078e02ff */
[----:B------:R-:W-:Y:S01]  /*63c0*/  I2IP.S8.S32.SAT R114, R41, R40, R114 ;  /* 0x0000002829727239 */ /* 0x000fe20000001472 */
[----:B------:R-:W-:Y:S01]  /*63d0*/  IMAD R45, R83, R82, R45 ;  /* 0x00000052532d7224 */ /* 0x000fe200078e022d */
[----:B------:R-:W-:Y:S01]  /*63e0*/  SHF.R.S32.HI R83, RZ, 0x18, R95 ;  /* 0x00000018ff537819 */ /* 0x000fe2000001145f */
[----:B------:R-:W-:Y:S01]  /*63f0*/  IMAD R51, R78, R51, RZ ;  /* 0x000000334e337224 */ /* 0x000fe200078e02ff */
[----:B------:R-:W-:Y:S01]  /*6400*/  SHF.L.U32 R84, R96, 0x8, RZ ;  /* 0x0000000860547819 */ /* 0x000fe200000006ff */
[C---:B------:R-:W-:Y:S02]  /*6410*/  IMAD R48, R78.reuse, R52, RZ ;  /* 0x000000344e307224 */ /* 0x040fe400078e02ff */
[-C--:B------:R-:W-:Y:S01]  /*6420*/  IMAD R46, R81, R82.reuse, R46 ;  /* 0x00000052512e7224 */ /* 0x080fe200078e022e */
[----:B------:R-:W-:Y:S01]  /*6430*/  SHF.R.S32.HI R81, RZ, 0x18, R86 ;  /* 0x00000018ff517819 */ /* 0x000fe20000011456 */
[C---:B------:R-:W-:Y:S01]  /*6440*/  IMAD R49, R78.reuse, R53, RZ ;  /* 0x000000354e317224 */ /* 0x040fe200078e02ff */
[----:B------:R-:W-:Y:S01]  /*6450*/  SHF.R.S32.HI R86, RZ, 0x18, R99 ;  /* 0x00000018ff567819 */ /* 0x000fe20000011463 */
[----:B------:R-:W-:Y:S01]  /*6460*/  IMAD R51, R83, R82, R51 ;  /* 0x0000005253337224 */ /* 0x000fe200078e0233 */
[----:B------:R-:W-:Y:S01]  /*6470*/  SHF.R.S32.HI R83, RZ, 0x18, R84 ;  /* 0x00000018ff537819 */ /* 0x000fe20000011454 */
[C---:B------:R-:W-:Y:S01]  /*6480*/  IMAD R50, R78.reuse, R54, RZ ;  /* 0x000000364e327224 */ /* 0x040fe200078e02ff */
[----:B------:R-:W-:Y:S01]  /*6490*/  SHF.R.S32.HI R84, RZ, 0x18, R96 ;  /* 0x00000018ff547819 */ /* 0x000fe20000011460 */
[----:B------:R-:W-:Y:S01]  /*64a0*/  IMAD R48, R85, R82, R48 ;  /* 0x0000005255307224 */ /* 0x000fe200078e0230 */
[----:B------:R-:W-:Y:S01]  /*64b0*/  I2IP.S8.S32.SAT R115, R51, R46, RZ ;  /* 0x0000002e33737239 */ /* 0x000fe200000014ff */
[C---:B------:R-:W-:Y:S01]  /*64c0*/  IMAD R55, R78.reuse, R55, RZ ;  /* 0x000000374e377224 */ /* 0x040fe200078e02ff */
[----:B------:R-:W-:Y:S01]  /*64d0*/  SHF.L.U32 R85, R97, 0x10, RZ ;  /* 0x0000001061557819 */ /* 0x000fe200000006ff */
[----:B------:R-:W-:Y:S01]  /*64e0*/  IMAD R49, R81, R82, R49 ;  /* 0x0000005251317224 */ /* 0x000fe200078e0231 */
[----:B------:R-:W-:Y:S01]  /*64f0*/  PRMT R81, R97, 0x8880, RZ ;  /* 0x0000888061517816 */ /* 0x000fe200000000ff */
[----:B------:R-:W-:Y:S01]  /*6500*/  IMAD R52, R78, R56, RZ ;  /* 0x000000384e347224 */ /* 0x000fe200078e02ff */
[----:B------:R-:W-:Y:S01]  /*6510*/  I2IP.S8.S32.SAT R115, R45, R44, R115 ;  /* 0x0000002c2d737239 */ /* 0x000fe20000001473 */
[-C--:B------:R-:W-:Y:S01]  /*6520*/  IMAD R50, R83, R82.reuse, R50 ;  /* 0x0000005253327224 */ /* 0x080fe200078e0232 */
[----:B------:R-:W-:Y:S01]  /*6530*/  SHF.R.S32.HI R83, RZ, 0x18, R85 ;  /* 0x00000018ff537819 */ /* 0x000fe20000011455 */
[-C--:B------:R-:W-:Y:S01]  /*6540*/  IMAD R55, R84, R82.reuse, R55 ;  /* 0x0000005254377224 */ /* 0x080fe200078e0237 */
[----:B------:R-:W-:Y:S01]  /*6550*/  PRMT R85, R98, 0x8880, RZ ;  /* 0x0000888062557816 */ /* 0x000fe200000000ff */
[----:B------:R-:W-:Y:S01]  /*6560*/  IMAD R52, R81, R82, R52 ;  /* 0x0000005251347224 */ /* 0x000fe200078e0234 */
[----:B------:R-:W-:Y:S01]  /*6570*/  SHF.L.U32 R81, R97, 0x8, RZ ;  /* 0x0000000861517819 */ /* 0x000fe200000006ff */
[C---:B------:R-:W-:Y:S01]  /*6580*/  IMAD R53, R78.reuse, R57, RZ ;  /* 0x000000394e357224 */ /* 0x040fe200078e02ff */
[----:B------:R1:W-:Y:S01]  /*6590*/  STS.128 [R171+0x4200], R112 ;  /* 0x00420070ab007388 */ /* 0x0003e20000000c00 */
[----:B------:R-:W-:Y:S01]  /*65a0*/  IMAD R54, R78, R58, RZ ;  /* 0x0000003a4e367224 */ /* 0x000fe200078e02ff */
[----:B------:R-:W-:Y:S01]  /*65b0*/  SHF.R.S32.HI R81, RZ, 0x18, R81 ;  /* 0x00000018ff517819 */ /* 0x000fe20000011451 */
[----:B------:R-:W-:Y:S01]  /*65c0*/  IMAD R53, R83, R82, R53 ;  /* 0x0000005253357224 */ /* 0x000fe200078e0235 */
[----:B------:R-:W-:Y:S01]  /*65d0*/  SHF.L.U32 R84, R98, 0x10, RZ ;  /* 0x0000001062547819 */ /* 0x000fe200000006ff */
[C---:B------:R-:W-:Y:S01]  /*65e0*/  IMAD R59, R78.reuse, R59, RZ ;  /* 0x0000003b4e3b7224 */ /* 0x040fe200078e02ff */
[----:B------:R-:W-:Y:S01]  /*65f0*/  SHF.R.S32.HI R83, RZ, 0x18, R97 ;  /* 0x00000018ff537819 */ /* 0x000fe20000011461 */
[C---:B------:R-:W-:Y:S01]  /*6600*/  IMAD R56, R78.reuse, R60, RZ ;  /* 0x0000003c4e387224 */ /* 0x040fe200078e02ff */
[----:B------:R-:W-:Y:S01]  /*6610*/  I2IP.S8.S32.SAT R120, R55, R50, RZ ;  /* 0x0000003237787239 */ /* 0x000fe200000014ff */
[----:B------:R-:W-:Y:S01]  /*6620*/  IMAD R54, R81, R82, R54 ;  /* 0x0000005251367224 */ /* 0x000fe200078e0236 */
[----:B------:R-:W-:Y:S01]  /*6630*/  SHF.R.S32.HI R84, RZ, 0x18, R84 ;  /* 0x00000018ff547819 */ /* 0x000fe20000011454 */
[----:B------:R-:W-:Y:S01]  /*6640*/  IMAD R57, R78, R61, RZ ;  /* 0x0000003d4e397224 */ /* 0x000fe200078e02ff */
[----:B------:R-:W-:Y:S01]  /*6650*/  I2IP.S8.S32.SAT R120, R49, R48, R120 ;  /* 0x0000003031787239 */ /* 0x000fe20000001478 */
[-C--:B------:R-:W-:Y:S01]  /*6660*/  IMAD R59, R83, R82.reuse, R59 ;  /* 0x00000052533b7224 */ /* 0x080fe200078e023b */
[----:B------:R-:W-:Y:S01]  /*6670*/  PRMT R83, R99, 0x8880, RZ ;  /* 0x0000888063537816 */ /* 0x000fe200000000ff */
[-C--:B------:R-:W-:Y:S01]  /*6680*/  IMAD R56, R85, R82.reuse, R56 ;  /* 0x0000005255387224 */ /* 0x080fe200078e0238 */
[----:B------:R-:W-:Y:S01]  /*6690*/  SHF.R.S32.HI R81, RZ, 0x18, R98 ;  /* 0x00000018ff517819 */ /* 0x000fe20000011462 */
[----:B------:R-:W-:Y:S01]  /*66a0*/  IMAD R57, R84, R82, R57 ;  /* 0x0000005254397224 */ /* 0x000fe200078e0239 */
[----:B------:R-:W-:Y:S01]  /*66b0*/  I2IP.S8.S32.SAT R121, R59, R54, RZ ;  /* 0x000000363b797239 */ /* 0x000fe200000014ff */
[C---:B------:R-:W-:Y:S01]  /*66c0*/  IMAD R58, R78.reuse, R62, RZ ;  /* 0x0000003e4e3a7224 */ /* 0x040fe200078e02ff */
[C---:B------:R-:W-:Y:S01]  /*66d0*/  SHF.L.U32 R85, R99.reuse, 0x8, RZ ;  /* 0x0000000863557819 */ /* 0x040fe200000006ff */
[----:B------:R-:W-:Y:S01]  /*66e0*/  IMAD.U32 R84, R99, 0x10000, RZ ;  /* 0x0001000063547824 */ /* 0x000fe200078e00ff */
[----:B------:R-:W-:Y:S01]  /*66f0*/  I2IP.S8.S32.SAT R121, R53, R52, R121 ;  /* 0x0000003435797239 */ /* 0x000fe20000001479 */
[C---:B------:R-:W-:Y:S01]  /*6700*/  IMAD R63, R78.reuse, R63, RZ ;  /* 0x0000003f4e3f7224 */ /* 0x040fe200078e02ff */
[----:B------:R-:W-:Y:S01]  /*6710*/  SHF.R.S32.HI R85, RZ, 0x18, R85 ;  /* 0x00000018ff557819 */ /* 0x000fe20000011455 */
[C---:B------:R-:W-:Y:S01]  /*6720*/  IMAD R60, R78.reuse, R64, RZ ;  /* 0x000000404e3c7224 */ /* 0x040fe200078e02ff */
[----:B------:R-:W-:Y:S01]  /*6730*/  SHF.R.S32.HI R84, RZ, 0x18, R84 ;  /* 0x00000018ff547819 */ /* 0x000fe20000011454 */
[-C--:B------:R-:W-:Y:S02]  /*6740*/  IMAD R58, R87, R82.reuse, R58 ;  /* 0x00000052573a7224 */ /* 0x080fe400078e023a */
[C---:B------:R-:W-:Y:S02]  /*6750*/  IMAD R61, R78.reuse, R65, RZ ;  /* 0x000000414e3d7224 */ /* 0x040fe400078e02ff */
[-C--:B------:R-:W-:Y:S02]  /*6760*/  IMAD R63, R81, R82.reuse, R63 ;  /* 0x00000052513f7224 */ /* 0x080fe400078e023f */
[----:B------:R-:W-:Y:S02]  /*6770*/  IMAD R60, R83, R82, R60 ;  /* 0x00000052533c7224 */ /* 0x000fe400078e023c */
[----:B------:R-:W-:Y:S01]  /*6780*/  IMAD R62, R78, R66, RZ ;  /* 0x000000424e3e7224 */ /* 0x000fe200078e02ff */
[----:B------:R-:W-:Y:S01]  /*6790*/  I2IP.S8.S32.SAT R122, R63, R58, RZ ;  /* 0x0000003a3f7a7239 */ /* 0x000fe200000014ff */
[----:B------:R-:W-:Y:S02]  /*67a0*/  IMAD R61, R84, R82, R61 ;  /* 0x00000052543d7224 */ /* 0x000fe400078e023d */
[----:B------:R-:W-:Y:S01]  /*67b0*/  IMAD R67, R78, R67, RZ ;  /* 0x000000434e437224 */ /* 0x000fe200078e02ff */
[----:B------:R-:W-:Y:S01]  /*67c0*/  I2IP.S8.S32.SAT R122, R57, R56, R122 ;  /* 0x00000038397a7239 */ /* 0x000fe2000000147a */
[-C--:B------:R-:W-:Y:S02]  /*67d0*/  IMAD R62, R85, R82.reuse, R62 ;  /* 0x00000052553e7224 */ /* 0x080fe400078e023e */
[----:B------:R-:W-:Y:S05]  /*67e0*/  IMAD R67, R86, R82, R67 ;  /* 0x0000005256437224 */ /* 0x000fea00078e0243 */
[----:B------:R-:W-:Y:S04]  /*67f0*/  I2IP.S8.S32.SAT R123, R67, R62, RZ ;  /* 0x0000003e437b7239 */ /* 0x000fe800000014ff */
[----:B------:R-:W-:Y:S05]  /*6800*/  I2IP.S8.S32.SAT R123, R61, R60, R123 ;  /* 0x0000003c3d7b7239 */ /* 0x000fea000000147b */
[----:B------:R1:W-:Y:S01]  /*6810*/  STS.128 [R170+0x4200], R120 ;  /* 0x00420078aa007388 */ /* 0x0003e20000000c00 */
[----:B------:R-:W-:Y:S01]  /*6820*/  @!PT LDS RZ, [RZ] ;  /* 0x00000000fffff984 */ /* 0x000fe20000000800 */
[----:B------:R-:W-:Y:S01]  /*6830*/  @!PT LDS RZ, [RZ] ;  /* 0x00000000fffff984 */ /* 0x000fe20000000800 */
[----:B------:R-:W-:Y:S01]  /*6840*/  @!PT LDS RZ, [RZ] ;  /* 0x00000000fffff984 */ /* 0x000fe20000000800 */
[----:B------:R-:W-:Y:S01]  /*6850*/  @!PT LDS RZ, [RZ] ;  /* 0x00000000fffff984 */ /* 0x000fe20000000800 */
[----:B------:R2:W-:Y:S07]  /*6860*/  MEMBAR.ALL.CTA ;  /* 0x0000000000007992 */ /* 0x0005ee0000008000 */
[----:B--2---:R-:W2:Y:S02]  /*6870*/  FENCE.VIEW.ASYNC.S ;  /* 0x00000000000073c6 */ /* 0x004ea40000000000 */
[----:B--2---:R-:W-:Y:S06]  /*6880*/  BAR.SYNC.DEFER_BLOCKING 0x1, 0x80 ;  /* 0x0042000000007b1d */ /* 0x004fec0000010000 */
[----:B------:R-:W-:Y:S05]  /*6890*/  @P0 BRA `(.L_x_94) ;  /* 0x0000000000280947 */ /* 0x000fea0003800000 */
[----:B------:R-:W-:Y:S02]  /*68a0*/  UIADD3 UR4, UPT, UPT, UR49, 0x4200, URZ ;  /* 0x0000420031047890 */ /* 0x000fe4000fffe0ff */
[----:B------:R-:W-:Y:S01]  /*68b0*/  UIADD3 UR6, UP0, UPT, UR52, 0x680, URZ ;  /* 0x0000068034067890 */ /* 0x000fe2000ff1e0ff */
[----:B------:R-:W-:Y:S03]  /*68c0*/  UMOV UR43, UR36 ;  /* 0x00000024002b7c82 */ /* 0x000fe60008000000 */
[----:B------:R-:W-:Y:S01]  /*68d0*/  MOV R166, UR4 ;  /* 0x0000000400a67c02 */ /* 0x000fe20008000f00 */
[----:B------:R-:W-:Y:S03]  /*68e0*/  UIADD3.X UR7, UPT, UPT, URZ, UR53, URZ, UP0, !UPT ;  /* 0x00000035ff077290 */ /* 0x000fe600087fe4ff */
[----:B------:R-:W-:Y:S11]  /*68f0*/  R2UR UR40, R166 ;  /* 0x00000000a62872ca */ /* 0x000ff600000e0000 */
[----:B------:R-:W-:Y:S02]  /*6900*/  @!UPT UIADD3 URZ, UPT, UPT, URZ, URZ, URZ ;  /* 0x000000fffffff290 */ /* 0x000fe4000fffe0ff */
[----:B------:R2:W-:Y:S01]  /*6910*/  UTMASTG.3D [UR40], [UR6] ;  /* 0x00000028060073b5 */ /* 0x0005e20008010000 */
[----:B------:R0:W-:Y:S01]  /*6920*/  UTMACMDFLUSH ;  /* 0x00000000000079b7 */ /* 0x0001e20000000000 */
[----:B--2---:R-:W-:Y:S04]  /*6930*/  DEPBAR.LE SB0, 0x1 ;  /* 0x000080400000791a */ /* 0x004fe80000000000 */
.L_x_94:
[----:B------:R-:W-:Y:S05]  /*6940*/  BSYNC.RECONVERGENT B0 ;  /* 0x0000000000007941 */ /* 0x000fea0003800200 */
.L_x_93:
[----:B------:R-:W-:Y:S06]  /*6950*/  BAR.SYNC.DEFER_BLOCKING 0x1, 0x80 ;  /* 0x0042000000007b1d */ /* 0x000fec0000010000 */
[----:B------:R-:W2:Y:S01]  /*6960*/  @P6 SYNCS.PHASECHK.TRANS64.TRYWAIT P0, [R125+URZ+0x30], R126 ;  /* 0x0000307e7d0065a7 */ /* 0x000ea200080011ff */
[----:B------:R-:W-:Y:S01]  /*6970*/  BSSY B1, `(.L_x_95) ;  /* 0x0000023000017945 */ /* 0x000fe20003800000 */
[----:B--2---:R-:W-:Y:S03]  /*6980*/  @P6 SEL R117, RZ, 0x1, !P0 ;  /* 0x00000001ff756807 */ /* 0x004fe60004000000 */
[----:B------:R-:W-:Y:S05]  /*6990*/  @!P6 BRA `(.L_x_96) ;  /* 0x000000000080e947 */ /* 0x000fea0003800000 */
[----:B------:R-:W-:Y:S01]  /*69a0*/  ISETP.NE.AND P1, PT, R118, RZ, PT ;  /* 0x000000ff7600720c */ /* 0x000fe20003f25270 */
[----:B------:R-:W-:Y:S01]  /*69b0*/  BSSY B0, `(.L_x_97) ;  /* 0x000000a000007945 */ /* 0x000fe20003800000 */
[----:B------:R-:W-:Y:S11]  /*69c0*/  ISETP.NE.AND P0, PT, R117, RZ, PT ;  /* 0x000000ff7500720c */ /* 0x000ff60003f05270 */
[----:B------:R-:W-:Y:S04]  /*69d0*/  @P1 IMAD R119, R160, 0x2000, R119 ;  /* 0x00002000a0771824 */ /* 0x000fe800078e0277 */
[--C-:B------:R-:W-:Y:S01]  /*69e0*/  @P1 IMAD.IADD R124, R124, 0x1, R119.reuse ;  /* 0x000000017c7c1824 */ /* 0x100fe200078e0277 */
[----:B------:R-:W-:Y:S01]  /*69f0*/  @P1 IADD3 R3, PT, PT, R165, R119, RZ ;  /* 0x00000077a5031210 */ /* 0x000fe20007ffe0ff */
[----:B------:R-:W-:Y:S01]  /*6a00*/  @P1 IMAD.IADD R2, R164, 0x1, R119 ;  /* 0x00000001a4021824 */ /* 0x000fe200078e0277 */
[----:B------:R-:W-:Y:S06]  /*6a10*/  @P0 BRA `(.L_x_98) ;  /* 0x00000000000c0947 */ /* 0x000fec0003800000 */
[----:B------:R-:W-:Y:S04]  /*6a20*/  SHF.L.U32 R0, R159, 0x1f, RZ ;  /* 0x0000001f9f007819 */ /* 0x000fe800000006ff */
[----:B------:R-:W2:Y:S02]  /*6a30*/  SYNCS.PHASECHK.TRANS64.TRYWAIT P0, [R125+URZ+0x30], R0 ;  /* 0x000030007d0075a7 */ /* 0x000ea400080011ff */
[----:B--2---:R-:W-:Y:S05]  /*6a40*/  @!P0 BRA `(.L_x_99) ;  /* 0x0000001c00dc8947 */ /* 0x004fea0003800000 */
.L_x_98:
[----:B------:R-:W-:Y:S05]  /*6a50*/  BSYNC B0 ;  /* 0x0000000000007941 */ /* 0x000fea0003800000 */
.L_x_97:
[----:B------:R-:W-:Y:S01]  /*6a60*/  ISETP.NE.AND P0, PT, R118, RZ, PT ;  /* 0x000000ff7600720c */ /* 0x000fe20003f05270 */
[----:B--2---:R-:W-:Y:S02]  /*6a70*/  VIADD R125, R125, 0x40 ;  /* 0x000000407d7d7836 */ /* 0x004fe40000000000 */
[----:B------:R-:W-:Y:S02]  /*6a80*/  IMAD.U32 R0, RZ, RZ, UR37 ;  /* 0x00000025ff007e24 */ /* 0x000fe4000f8e00ff */
[----:B------:R-:W-:Y:S03]  /*6a90*/  VIADD R160, R160, 0x1 ;  /* 0x00000001a0a07836 */ /* 0x000fe60000000000 */
[----:B------:R-:W-:Y:S05]  /*6aa0*/  PRMT R0, R0, 0x654, R125 ;  /* 0x0000065400007816 */ /* 0x000fea000000007d */
[----:B------:R2:W3:Y:S04]  /*6ab0*/  @P0 LDS.128 R100, [R119+0x200] ;  /* 0x0002000077640984 */ /* 0x0004e80000000c00 */
[----:B------:R2:W4:Y:S04]  /*6ac0*/  @P0 LDS.128 R88, [R3+0x200] ;  /* 0x0002000003580984 */ /* 0x0005280000000c00 */
        /* <DEDUP_REMOVED lines=12> */
[----:B--234-:R-:W-:Y:S02]  /*6b90*/  LOP3.LUT R159, R159, R0, RZ, 0x3c, !PT ;  /* 0x000000009f9f7212 */ /* 0x01cfe400078e3cff */
.L_x_96:
[----:B------:R-:W-:Y:S05]  /*6ba0*/  BSYNC B1 ;  /* 0x0000000000017941 */ /* 0x000fea0003800000 */
.L_x_95:
[----:B------:R-:W-:Y:S05]  /*6bb0*/  VIADD R3, R80, 0x40 ;  /* 0x0000004050037836 */ /* 0x000fea0000000000 */
[----:B------:R-:W-:Y:S04]  /*6bc0*/  SHF.R.U32.HI R3, RZ, 0x15, R3 ;  /* 0x00000015ff037819 */ /* 0x000fe80000011603 */
[----:B------:R-:W-:Y:S11]  /*6bd0*/  LOP3.LUT P0, RZ, R3, 0x3, R154, 0x48, !PT ;  /* 0x0000000303ff7812 */ /* 0x000ff6000780489a */
[----:B------:R-:W-:Y:S02]  /*6be0*/  @!UPT UIADD3 URZ, UPT, UPT, URZ, URZ, URZ ;  /* 0x000000fffffff290 */ /* 0x000fe4000fffe0ff */
[----:B------:R-:W-:Y:S05]  /*6bf0*/  @!P0 BRA `(.L_x_100) ;  /* 0x0000000000408947 */ /* 0x000fea0003800000 */
[----:B------:R-:W2:Y:S01]  /*6c00*/  LDCU.64 UR8, c[0x4][0x70] ;  /* 0x01000e00ff0877ac */ /* 0x000ea20008000a00 */
[----:B------:R-:W-:Y:S01]  /*6c10*/  MOV R3, 0x0 ;  /* 0x0000000000037802 */ /* 0x000fe20000000f00 */
[----:B------:R-:W-:Y:S02]  /*6c20*/  HFMA2 R12, -RZ, RZ, 0, 5.9604644775390625e-08 ;  /* 0x00000001ff0c7431 */ /* 0x000fe400000001ff */
[----:B------:R-:W-:Y:S02]  /*6c30*/  IMAD.MOV.U32 R8, RZ, RZ, 0x192 ;  /* 0x00000192ff087424 */ /* 0x000fe400078e00ff */
[----:B------:R-:W-:Y:S01]  /*6c40*/  IMAD.MOV.U32 R13, RZ, RZ, RZ ;  /* 0x000000ffff0d7224 */ /* 0x000fe200078e00ff */
[----:B------:R-:W3:Y:S01]  /*6c50*/  LDCU.64 UR6, c[0x4][0x78] ;  /* 0x01000f00ff0677ac */ /* 0x000ee20008000a00 */
[----:B------:R-:W4:Y:S01]  /*6c60*/  LDC.64 R2, c[0x4][R3] ;  /* 0x0100000003027b82 */ /* 0x000f220000000a00 */
[----:B------:R-:W5:Y:S01]  /*6c70*/  LDCU.64 UR4, c[0x4][0x10] ;  /* 0x01000200ff0477ac */ /* 0x000f620008000a00 */
[----:B--2---:R-:W-:Y:S01]  /*6c80*/  MOV R5, UR9 ;  /* 0x0000000900057c02 */ /* 0x004fe20008000f00 */
[----:B------:R-:W-:Y:S01]  /*6c90*/  IMAD.U32 R4, RZ, RZ, UR8 ;  /* 0x00000008ff047e24 */ /* 0x000fe2000f8e00ff */
[----:B---3--:R-:W-:Y:S01]  /*6ca0*/  MOV R7, UR7 ;  /* 0x0000000700077c02 */ /* 0x008fe20008000f00 */
[----:B------:R-:W-:Y:S01]  /*6cb0*/  IMAD.U32 R6, RZ, RZ, UR6 ;  /* 0x00000006ff067e24 */ /* 0x000fe2000f8e00ff */
[----:B-----5:R-:W-:Y:S01]  /*6cc0*/  MOV R11, UR5 ;  /* 0x00000005000b7c02 */ /* 0x020fe20008000f00 */
[----:B------:R-:W-:Y:S02]  /*6cd0*/  IMAD.U32 R10, RZ, RZ, UR4 ;  /* 0x00000004ff0a7e24 */ /* 0x000fe4000f8e00ff */
[----:B------:R-:W-:Y:S07]  /*6ce0*/  LEPC R20, `(.L_x_100) ;  /* 0x000000001014794e */ /* 0x000fee0000000000 */
[----:B-1--4-:R-:W-:Y:S05]  /*6cf0*/  CALL.ABS.NOINC R2 ;  /* 0x0000000002007343 */ /* 0x012fea0003c00000 */
.L_x_100:
[----:B------:R-:W-:Y:S01]  /*6d00*/  ISETP.NE.AND P0, PT, R167, RZ, PT ;  /* 0x000000ffa700720c */ /* 0x000fe20003f05270 */
[----:B------:R-:W-:Y:S05]  /*6d10*/  WARPSYNC.ALL ;  /* 0x0000000000007948 */ /* 0x000fea0003800000 */
[----:B------:R-:W-:Y:S01]  /*6d20*/  IMAD.U32 R140, R102, 0x10000, RZ ;  /* 0x00010000668c7824 */ /* 0x000fe200078e00ff */
[----:B------:R-:W-:Y:S01]  /*6d30*/  R2UR UR4, R80 ;  /* 0x00000000500472ca */ /* 0x000fe200000e0000 */
[----:B------:R-:W-:Y:S01]  /*6d40*/  IMAD.U32 R134, R88, 0x10000, RZ ;  /* 0x0001000058867824 */ /* 0x000fe200078e00ff */
[C---:B------:R-:W-:Y:S01]  /*6d50*/  SHF.L.U32 R0, R100.reuse, 0x10, RZ ;  /* 0x0000001064007819 */ /* 0x040fe200000006ff */
[----:B-1----:R-:W-:Y:S01]  /*6d60*/  IMAD.U32 R119, R93, 0x10000, RZ ;  /* 0x000100005d777824 */ /* 0x002fe200078e00ff */
[----:B------:R-:W-:Y:S01]  /*6d70*/  PRMT R3, R100, 0x8880, RZ ;  /* 0x0000888064037816 */ /* 0x000fe200000000ff */
[----:B------:R-:W-:Y:S01]  /*6d80*/  IMAD.U32 R104, R98, 0x10000, RZ ;  /* 0x0001000062687824 */ /* 0x000fe200078e00ff */
[----:B------:R-:W-:Y:S01]  /*6d90*/  SHF.L.U32 R81, R100, 0x8, RZ ;  /* 0x0000000864517819 */ /* 0x000fe200000006ff */
[----:B------:R-:W-:Y:S01]  /*6da0*/  IMAD.SHL.U32 R127, R90, 0x100, RZ ;  /* 0x000001005a7f7824 */ /* 0x000fe200078e00ff */
[----:B------:R-:W-:Y:S01]  /*6db0*/  SHF.R.S32.HI R0, RZ, 0x18, R0 ;  /* 0x00000018ff007819 */ /* 0x000fe20000011400 */
[----:B------:R-:W-:Y:S01]  /*6dc0*/  IMAD.SHL.U32 R112, R95, 0x100, RZ ;  /* 0x000001005f707824 */ /* 0x000fe200078e00ff */
[----:B------:R-:W-:Y:S01]  /*6dd0*/  SHF.R.S32.HI R81, RZ, 0x18, R81 ;  /* 0x00000018ff517819 */ /* 0x000fe20000011451 */
[----:B------:R-:W-:Y:S01]  /*6de0*/  BSSY.RECONVERGENT B0, `(.L_x_101) ;  /* 0x0000121000007945 */ /* 0x000fe20003800200 */
[----:B------:R-:W-:Y:S01]  /*6df0*/  SHF.R.S32.HI R2, RZ, 0x18, R100 ;  /* 0x00000018ff027819 */ /* 0x000fe20000011464 */
[----:B------:R-:W1:Y:S01]  /*6e00*/  LDTM.x64 R4, tmem[UR4+0x40] ;  /* 0x00004004000479ee */ /* 0x000e620008340000 */
[----:B------:R-:W-:Y:S01]  /*6e10*/  NOP ;  /* 0x0000000000007918 */ /* 0x000fe20000000000 */
[----:B------:R-:W-:Y:S02]  /*6e20*/  SHF.R.S32.HI R84, RZ, 0x18, R101 ;  /* 0x00000018ff547819 */ /* 0x000fe40000011465 */
[----:B------:R-:W-:Y:S02]  /*6e30*/  SHF.R.S32.HI R85, RZ, 0x18, R102 ;  /* 0x00000018ff557819 */ /* 0x000fe40000011466 */
[----:B------:R-:W-:Y:S02]  /*6e40*/  SHF.R.S32.HI R86, RZ, 0x18, R103 ;  /* 0x00000018ff567819 */ /* 0x000fe40000011467 */
[----:B------:R-:W-:Y:S02]  /*6e50*/  SHF.R.S32.HI R87, RZ, 0x18, R88 ;  /* 0x00000018ff577819 */ /* 0x000fe40000011458 */
[----:B------:R-:W-:Y:S02]  /*6e60*/  R2UR UR5, R116 ;  /* 0x00000000740572ca */ /* 0x000fe400000e0000 */
[C---:B------:R-:W-:Y:S02]  /*6e70*/  PRMT R143, R101.reuse, 0x8880, RZ ;  /* 0x00008880658f7816 */ /* 0x040fe400000000ff */
[----:B------:R-:W-:Y:S02]  /*6e80*/  SHF.L.U32 R83, R101, 0x10, RZ ;  /* 0x0000001065537819 */ /* 0x000fe400000006ff */
[----:B------:R-:W-:Y:S02]  /*6e90*/  PRMT R141, R102, 0x8880, RZ ;  /* 0x00008880668d7816 */ /* 0x000fe400000000ff */
[----:B------:R-:W-:Y:S02]  /*6ea0*/  SHF.R.S32.HI R83, RZ, 0x18, R83 ;  /* 0x00000018ff537819 */ /* 0x000fe40000011453 */
[C---:B------:R-:W-:Y:S02]  /*6eb0*/  PRMT R138, R103.reuse, 0x8880, RZ ;  /* 0x00008880678a7816 */ /* 0x040fe400000000ff */
[----:B------:R-:W-:Y:S01]  /*6ec0*/  SHF.L.U32 R137, R103, 0x10, RZ ;  /* 0x0000001067897819 */ /* 0x000fe200000006ff */
[----:B------:R-:W-:Y:S01]  /*6ed0*/  UIADD3 UR5, UPT, UPT, UR5, 0xa0, URZ ;  /* 0x000000a005057890 */ /* 0x000fe2000fffe0ff */
[----:B-1----:R-:W-:Y:S01]  /*6ee0*/  IMAD R4, R78, R4, RZ ;  /* 0x000000044e047224 */ /* 0x002fe200078e02ff */
[----:B------:R-:W-:Y:S01]  /*6ef0*/  PRMT R135, R88, 0x8880, RZ ;  /* 0x0000888058877816 */ /* 0x000fe200000000ff */
[C---:B------:R-:W-:Y:S01]  /*6f00*/  IMAD R5, R78.reuse, R5, RZ ;  /* 0x000000054e057224 */ /* 0x040fe200078e02ff */
[----:B------:R-:W-:Y:S01]  /*6f10*/  UPRMT UR5, UR37, 0x654, UR5 ;  /* 0x0000065425057896 */ /* 0x000fe20008000005 */
[----:B------:R-:W-:Y:S01]  /*6f20*/  IMAD R4, R3, R82, R4 ;  /* 0x0000005203047224 */ /* 0x000fe200078e0204 */
[C---:B------:R-:W-:Y:S01]  /*6f30*/  PRMT R132, R89.reuse, 0x8880, RZ ;  /* 0x0000888059847816 */ /* 0x040fe200000000ff */
[----:B------:R-:W-:Y:S01]  /*6f40*/  IMAD R6, R78, R6, RZ ;  /* 0x000000064e067224 */ /* 0x000fe200078e02ff */
[----:B------:R-:W-:Y:S01]  /*6f50*/  SHF.L.U32 R131, R89, 0x10, RZ ;  /* 0x0000001059837819 */ /* 0x000fe200000006ff */
[----:B------:R-:W-:Y:S01]  /*6f60*/  IMAD R5, R0, R82, R5 ;  /* 0x0000005200057224 */ /* 0x000fe200078e0205 */
[----:B------:R-:W-:Y:S01]  /*6f70*/  PRMT R129, R90, 0x8880, RZ ;  /* 0x000088805a817816 */ /* 0x000fe200000000ff */
[----:B------:R-:W-:Y:S01]  /*6f80*/  IMAD R0, R78, R16, RZ ;  /* 0x000000104e007224 */ /* 0x000fe200078e02ff */
[----:B------:R-:W-:Y:S01]  /*6f90*/  SHF.L.U32 R128, R90, 0x10, RZ ;  /* 0x000000105a807819 */ /* 0x000fe200000006ff */
[C---:B------:R-:W-:Y:S01]  /*6fa0*/  IMAD R7, R78.reuse, R7, RZ ;  /* 0x000000074e077224 */ /* 0x040fe200078e02ff */
[----:B------:R-:W-:Y:S01]  /*6fb0*/  SYNCS.ARRIVE.TRANS64.RED.A1T0 RZ, [UR5], RZ ;  /* 0x000000ffffff79a7 */ /* 0x000fe20008100405 */
[C---:B------:R-:W-:Y:S01]  /*6fc0*/  IMAD R16, R78.reuse, R20, RZ ;  /* 0x000000144e107224 */ /* 0x040fe200078e02ff */
[C---:B------:R-:W-:Y:S01]  /*6fd0*/  PRMT R126, R91.reuse, 0x8880, RZ ;  /* 0x000088805b7e7816 */ /* 0x040fe200000000ff */
[C---:B------:R-:W-:Y:S01]  /*6fe0*/  IMAD R20, R78.reuse, R24, RZ ;  /* 0x000000184e147224 */ /* 0x040fe200078e02ff */
[----:B------:R-:W-:Y:S01]  /*6ff0*/  SHF.L.U32 R125, R91, 0x10, RZ ;  /* 0x000000105b7d7819 */ /* 0x000fe200000006ff */
[----:B------:R-:W-:Y:S01]  /*7000*/  IMAD R6, R81, R82, R6 ;  /* 0x0000005251067224 */ /* 0x000fe200078e0206 */
[----:B------:R-:W-:Y:S01]  /*7010*/  MOV R81, R143 ;  /* 0x0000008f00517202 */ /* 0x000fe20000000f00 */
[----:B------:R-:W-:Y:S01]  /*7020*/  IMAD R24, R78, R28, RZ ;  /* 0x0000001c4e187224 */ /* 0x000fe200078e02ff */
[----:B------:R-:W-:Y:S01]  /*7030*/  PRMT R123, R92, 0x8880, RZ ;  /* 0x000088805c7b7816 */ /* 0x000fe200000000ff */
[----:B------:R-:W-:Y:S01]  /*7040*/  IMAD R28, R78, R32, RZ ;  /* 0x000000204e1c7224 */ /* 0x000fe200078e02ff */
[----:B------:R-:W-:Y:S01]  /*7050*/  SHF.L.U32 R122, R92, 0x10, RZ ;  /* 0x000000105c7a7819 */ /* 0x000fe200000006ff */
[----:B------:R-:W-:Y:S01]  /*7060*/  IMAD R7, R2, R82, R7 ;  /* 0x0000005202077224 */ /* 0x000fe200078e0207 */
[----:B------:R-:W-:Y:S01]  /*7070*/  PRMT R120, R93, 0x8880, RZ ;  /* 0x000088805d787816 */ /* 0x000fe200000000ff */
[----:B------:R-:W-:Y:S01]  /*7080*/  IMAD R32, R78, R36, RZ ;  /* 0x000000244e207224 */ /* 0x000fe200078e02ff */
[----:B------:R-:W-:Y:S01]  /*7090*/  PRMT R117, R94, 0x8880, RZ ;  /* 0x000088805e757816 */ /* 0x000fe200000000ff */
[----:B------:R-:W-:Y:S01]  /*70a0*/  IMAD R2, R78, R17, RZ ;  /* 0x000000114e027224 */ /* 0x000fe200078e02ff */
[----:B------:R-:W-:Y:S01]  /*70b0*/  SHF.L.U32 R116, R94, 0x10, RZ ;  /* 0x000000105e747819 */ /* 0x000fe200000006ff */
[----:B------:R-:W-:Y:S01]  /*70c0*/  IMAD R36, R78, R40, RZ ;  /* 0x000000284e247224 */ /* 0x000fe200078e02ff */
[----:B------:R-:W-:Y:S01]  /*70d0*/  SHF.L.U32 R115, R94, 0x8, RZ ;  /* 0x000000085e737819 */ /* 0x000fe200000006ff */
[C---:B------:R-:W-:Y:S01]  /*70e0*/  IMAD R17, R78.reuse, R21, RZ ;  /* 0x000000154e117224 */ /* 0x040fe200078e02ff */
[C---:B------:R-:W-:Y:S01]  /*70f0*/  PRMT R114, R95.reuse, 0x8880, RZ ;  /* 0x000088805f727816 */ /* 0x040fe200000000ff */
[C---:B------:R-:W-:Y:S01]  /*7100*/  IMAD R40, R78.reuse, R44, RZ ;  /* 0x0000002c4e287224 */ /* 0x040fe200078e02ff */
[----:B------:R-:W-:Y:S01]  /*7110*/  SHF.L.U32 R113, R95, 0x10, RZ ;  /* 0x000000105f717819 */ /* 0x000fe200000006ff */
[----:B------:R-:W-:Y:S01]  /*7120*/  IMAD R21, R78, R25, RZ ;  /* 0x000000194e157224 */ /* 0x000fe200078e02ff */
[----:B------:R-:W-:Y:S01]  /*7130*/  PRMT R111, R96, 0x8880, RZ ;  /* 0x00008880606f7816 */ /* 0x000fe200000000ff */
        /* <DEDUP_REMOVED lines=8> */
[C---:B------:R-:W-:Y:S01]  /*71c0*/  IMAD R52, R78.reuse, R56, RZ ;  /* 0x000000384e347224 */ /* 0x040fe200078e02ff */
[----:B------:R-:W-:Y:S01]  /*71d0*/  SHF.L.U32 R142, R101, 0x8, RZ ;  /* 0x00000008658e7819 */ /* 0x000fe200000006ff */
[C---:B------:R-:W-:Y:S01]  /*71e0*/  IMAD R8, R78.reuse, R8, RZ ;  /* 0x000000084e087224 */ /* 0x040fe200078e02ff */
[C---:B------:R-:W-:Y:S01]  /*71f0*/  SHF.L.U32 R101, R99.reuse, 0x10, RZ ;  /* 0x0000001063657819 */ /* 0x040fe200000006ff */
[----:B------:R-:W-:Y:S01]  /*7200*/  IMAD R33, R78, R37, RZ ;  /* 0x000000254e217224 */ /* 0x000fe200078e02ff */
[----:B------:R-:W-:Y:S01]  /*7210*/  SHF.L.U32 R139, R102, 0x8, RZ ;  /* 0x00000008668b7819 */ /* 0x000fe200000006ff */
[C---:B------:R-:W-:Y:S01]  /*7220*/  IMAD R56, R78.reuse, R60, RZ ;  /* 0x0000003c4e387224 */ /* 0x040fe200078e02ff */
[----:B------:R-:W-:Y:S01]  /*7230*/  PRMT R102, R99, 0x8880, RZ ;  /* 0x0000888063667816 */ /* 0x000fe200000000ff */
[C---:B------:R-:W-:Y:S01]  /*7240*/  IMAD R37, R78.reuse, R41, RZ ;  /* 0x000000294e257224 */ /* 0x040fe200078e02ff */
[----:B------:R-:W-:Y:S01]  /*7250*/  SHF.L.U32 R136, R103, 0x8, RZ ;  /* 0x0000000867887819 */ /* 0x000fe200000006ff */
[C---:B------:R-:W-:Y:S01]  /*7260*/  IMAD R60, R78.reuse, R64, RZ ;  /* 0x000000404e3c7224 */ /* 0x040fe200078e02ff */
[----:B------:R-:W-:Y:S01]  /*7270*/  I2IP.S8.S32.SAT R64, R7, R6, RZ ;  /* 0x0000000607407239 */ /* 0x000fe200000014ff */
[C---:B------:R-:W-:Y:S01]  /*7280*/  IMAD R9, R78.reuse, R9, RZ ;  /* 0x000000094e097224 */ /* 0x040fe200078e02ff */
[----:B------:R-:W-:Y:S01]  /*7290*/  SHF.R.S32.HI R6, RZ, 0x18, R140 ;  /* 0x00000018ff067819 */ /* 0x000fe2000001148c */
[C---:B------:R-:W-:Y:S01]  /*72a0*/  IMAD R41, R78.reuse, R45, RZ ;  /* 0x0000002d4e297224 */ /* 0x040fe200078e02ff */
[----:B------:R-:W-:Y:S01]  /*72b0*/  SHF.R.S32.HI R7, RZ, 0x18, R142 ;  /* 0x00000018ff077819 */ /* 0x000fe2000001148e */
[----:B------:R-:W-:Y:S01]  /*72c0*/  IMAD R45, R78, R49, RZ ;  /* 0x000000314e2d7224 */ /* 0x000fe200078e02ff */
[----:B------:R-:W-:Y:S01]  /*72d0*/  SHF.L.U32 R133, R88, 0x8, RZ ;  /* 0x0000000858857819 */ /* 0x000fe200000006ff */
[C---:B------:R-:W-:Y:S01]  /*72e0*/  IMAD R10, R78.reuse, R10, RZ ;  /* 0x0000000a4e0a7224 */ /* 0x040fe200078e02ff */
[----:B------:R-:W-:Y:S01]  /*72f0*/  SHF.R.S32.HI R88, RZ, 0x18, R89 ;  /* 0x00000018ff587819 */ /* 0x000fe20000011459 */
[C---:B------:R-:W-:Y:S01]  /*7300*/  IMAD R49, R78.reuse, R53, RZ ;  /* 0x000000354e317224 */ /* 0x040fe200078e02ff */
[----:B------:R-:W-:Y:S01]  /*7310*/  SHF.L.U32 R130, R89, 0x8, RZ ;  /* 0x0000000859827819 */ /* 0x000fe200000006ff */
[-C--:B------:R-:W-:Y:S01]  /*7320*/  IMAD R8, R81, R82.reuse, R8 ;  /* 0x0000005251087224 */ /* 0x080fe200078e0208 */
[----:B------:R-:W-:Y:S01]  /*7330*/  SHF.R.S32.HI R81, RZ, 0x18, R139 ;  /* 0x00000018ff517819 */ /* 0x000fe2000001148b */
[C---:B------:R-:W-:Y:S01]  /*7340*/  IMAD R53, R78.reuse, R57, RZ ;  /* 0x000000394e357224 */ /* 0x040fe200078e02ff */
[----:B------:R-:W-:Y:S01]  /*7350*/  SHF.R.S32.HI R89, RZ, 0x18, R90 ;  /* 0x00000018ff597819 */ /* 0x000fe2000001145a */
[C---:B------:R-:W-:Y:S01]  /*7360*/  IMAD R11, R78.reuse, R11, RZ ;  /* 0x0000000b4e0b7224 */ /* 0x040fe200078e02ff */
[----:B------:R-:W-:Y:S01]  /*7370*/  SHF.R.S32.HI R90, RZ, 0x18, R91 ;  /* 0x00000018ff5a7819 */ /* 0x000fe2000001145b */
[C---:B------:R-:W-:Y:S01]  /*7380*/  IMAD R57, R78.reuse, R61, RZ ;  /* 0x0000003d4e397224 */ /* 0x040fe200078e02ff */
[----:B------:R-:W-:Y:S01]  /*7390*/  SHF.L.U32 R124, R91, 0x8, RZ ;  /* 0x000000085b7c7819 */ /* 0x000fe200000006ff */
[----:B------:R-:W-:Y:S01]  /*73a0*/  IMAD R9, R83, R82, R9 ;  /* 0x0000005253097224 */ /* 0x000fe200078e0209 */
[----:B------:R-:W-:Y:S01]  /*73b0*/  SHF.R.S32.HI R91, RZ, 0x18, R92 ;  /* 0x00000018ff5b7819 */ /* 0x000fe2000001145c */
[----:B------:R-:W-:Y:S01]  /*73c0*/  IMAD R61, R78, R65, RZ ;  /* 0x000000414e3d7224 */ /* 0x000fe200078e02ff */
[----:B------:R-:W-:Y:S01]  /*73d0*/  SHF.L.U32 R121, R92, 0x8, RZ ;  /* 0x000000085c797819 */ /* 0x000fe200000006ff */
[C---:B------:R-:W-:Y:S01]  /*73e0*/  IMAD R12, R78.reuse, R12, RZ ;  /* 0x0000000c4e0c7224 */ /* 0x040fe200078e02ff */
[----:B------:R-:W-:Y:S01]  /*73f0*/  SHF.R.S32.HI R92, RZ, 0x18, R93 ;  /* 0x00000018ff5c7819 */ /* 0x000fe2000001145d */
[----:B------:R-:W-:Y:S01]  /*7400*/  IMAD.MOV.U32 R65, RZ, RZ, R141 ;  /* 0x000000ffff417224 */ /* 0x000fe200078e008d */
[----:B------:R-:W-:Y:S01]  /*7410*/  SHF.L.U32 R118, R93, 0x8, RZ ;  /* 0x000000085d767819 */ /* 0x000fe200000006ff */
[----:B------:R-:W-:Y:S01]  /*7420*/  IMAD R10, R7, R82, R10 ;  /* 0x00000052070a7224 */ /* 0x000fe200078e020a */
[----:B------:R-:W-:Y:S01]  /*7430*/  MOV R7, R138 ;  /* 0x0000008a00077202 */ /* 0x000fe20000000f00 */
[----:B------:R-:W-:Y:S01]  /*7440*/  IMAD R13, R78, R13, RZ ;  /* 0x0000000d4e0d7224 */ /* 0x000fe200078e02ff */
[----:B------:R-:W-:Y:S01]  /*7450*/  SHF.R.S32.HI R93, RZ, 0x18, R94 ;  /* 0x00000018ff5d7819 */ /* 0x000fe2000001145e */
[----:B------:R-:W-:Y:S01]  /*7460*/  IMAD R11, R84, R82, R11 ;  /* 0x00000052540b7224 */ /* 0x000fe200078e020b */
[----:B------:R-:W-:Y:S01]  /*7470*/  I2IP.S8.S32.SAT R84, R5, R4, R64 ;  /* 0x0000000405547239 */ /* 0x000fe20000001440 */
[C---:B------:R-:W-:Y:S01]  /*7480*/  IMAD R14, R78.reuse, R14, RZ ;  /* 0x0000000e4e0e7224 */ /* 0x040fe200078e02ff */
[----:B------:R-:W-:Y:S01]  /*7490*/  SHF.R.S32.HI R5, RZ, 0x18, R137 ;  /* 0x00000018ff057819 */ /* 0x000fe20000011489 */
[----:B------:R-:W-:Y:S01]  /*74a0*/  IMAD R12, R65, R82, R12 ;  /* 0x00000052410c7224 */ /* 0x000fe200078e020c */
[----:B------:R-:W-:Y:S01]  /*74b0*/  I2IP.S8.S32.SAT R10, R11, R10, RZ ;  /* 0x0000000a0b0a7239 */ /* 0x000fe200000014ff */
[----:B------:R-:W-:Y:S01]  /*74c0*/  IMAD R15, R78, R15, RZ ;  /* 0x0000000f4e0f7224 */ /* 0x000fe200078e02ff */
[----:B------:R-:W-:Y:S01]  /*74d0*/  SHF.R.S32.HI R94, RZ, 0x18, R95 ;  /* 0x00000018ff5e7819 */ /* 0x000fe2000001145f */
[-C--:B------:R-:W-:Y:S01]  /*74e0*/  IMAD R13, R6, R82.reuse, R13 ;  /* 0x00000052060d7224 */ /* 0x080fe200078e020d */
[----:B------:R-:W-:Y:S01]  /*74f0*/  SHF.R.S32.HI R6, RZ, 0x18, R134 ;  /* 0x00000018ff067819 */ /* 0x000fe20000011486 */
[-C--:B------:R-:W-:Y:S01]  /*7500*/  IMAD R14, R81, R82.reuse, R14 ;  /* 0x00000052510e7224 */ /* 0x080fe200078e020e */
        /* <DEDUP_REMOVED lines=10> */
[----:B------:R-:W-:Y:S01]  /*75b0*/  MOV R5, R135 ;  /* 0x0000008700057202 */ /* 0x000fe20000000f00 */
[-C--:B------:R-:W-:Y:S01]  /*75c0*/  IMAD R3, R4, R82.reuse, R3 ;  /* 0x0000005204037224 */ /* 0x080fe200078e0203 */
[----:B------:R-:W-:Y:S01]  /*75d0*/  SHF.R.S32.HI R4, RZ, 0x18, R131 ;  /* 0x00000018ff047819 */ /* 0x000fe20000011483 */
[----:B------:R-:W-:Y:S01]  /*75e0*/  IMAD R19, R86, R82, R19 ;  /* 0x0000005256137224 */ /* 0x000fe200078e0213 */
[----:B------:R-:W-:Y:S01]  /*75f0*/  I2IP.S8.S32.SAT R86, R13, R12, R14 ;  /* 0x0000000c0d567239 */ /* 0x000fe2000000140e */
[----:B------:R-:W-:Y:S01]  /*7600*/  IMAD R18, R78, R22, RZ ;  /* 0x000000164e127224 */ /* 0x000fe200078e02ff */
[----:B------:R-:W-:Y:S01]  /*7610*/  SHF.L.U32 R109, R96, 0x8, RZ ;  /* 0x00000008606d7819 */ /* 0x000fe200000006ff */
[----:B------:R-:W-:Y:S01]  /*7620*/  IMAD R16, R5, R82, R16 ;  /* 0x0000005205107224 */ /* 0x000fe200078e0210 */
[----:B------:R-:W-:Y:S01]  /*7630*/  I2IP.S8.S32.SAT R19, R19, R3, RZ ;  /* 0x0000000313137239 */ /* 0x000fe200000014ff */
[----:B------:R-:W-:Y:S01]  /*7640*/  IMAD R23, R78, R23, RZ ;  /* 0x000000174e177224 */ /* 0x000fe200078e02ff */
[----:B------:R-:W-:Y:S01]  /*7650*/  MOV R3, R132 ;  /* 0x0000008400037202 */ /* 0x000fe20000000f00 */
[-C--:B------:R-:W-:Y:S01]  /*7660*/  IMAD R17, R6, R82.reuse, R17 ;  /* 0x0000005206117224 */ /* 0x080fe200078e0211 */
[----:B------:R-:W-:Y:S01]  /*7670*/  MOV R5, R129 ;  /* 0x0000008100057202 */ /* 0x000fe20000000f00 */
[-C--:B------:R-:W-:Y:S01]  /*7680*/  IMAD R18, R7, R82.reuse, R18 ;  /* 0x0000005207127224 */ /* 0x080fe200078e0212 */
[----:B------:R-:W-:Y:S01]  /*7690*/  SHF.R.S32.HI R7, RZ, 0x18, R127 ;  /* 0x00000018ff077819 */ /* 0x000fe2000001147f */
[----:B------:R-:W-:Y:S01]  /*76a0*/  IMAD R23, R87, R82, R23 ;  /* 0x0000005257177224 */ /* 0x000fe200078e0217 */
[----:B------:R-:W-:Y:S01]  /*76b0*/  I2IP.S8.S32.SAT R87, R2, R0, R19 ;  /* 0x0000000002577239 */ /* 0x000fe20000001413 */
[----:B------:R-:W-:Y:S01]  /*76c0*/  IMAD R20, R3, R82, R20 ;  /* 0x0000005203147224 */ /* 0x000fe200078e0214 */
[----:B------:R-:W-:Y:S01]  /*76d0*/  SHF.R.S32.HI R3, RZ, 0x18, R130 ;  /* 0x00000018ff037819 */ /* 0x000fe20000011482 */
[C---:B------:R-:W-:Y:S01]  /*76e0*/  IMAD R22, R78.reuse, R26, RZ ;  /* 0x0000001a4e167224 */ /* 0x040fe200078e02ff */
[----:B------:R-:W-:Y:S01]  /*76f0*/  I2IP.S8.S32.SAT R18, R23, R18, RZ ;  /* 0x0000001217127239 */ /* 0x000fe200000014ff */
[----:B------:R-:W-:Y:S01]  /*7700*/  IMAD R27, R78, R27, RZ ;  /* 0x0000001b4e1b7224 */ /* 0x000fe200078e02ff */
[----:B------:R1:W-:Y:S01]  /*7710*/  STS.128 [R153+UR49+0x6200], R84 ;  /* 0x0062005499007988 */ /* 0x0003e20008000c31 */
[----:B------:R-:W-:Y:S01]  /*7720*/  IMAD R21, R4, R82, R21 ;  /* 0x0000005204157224 */ /* 0x000fe200078e0215 */
[----:B------:R-:W-:Y:S01]  /*7730*/  I2IP.S8.S32.SAT R16, R17, R16, R18 ;  /* 0x0000001011107239 */ /* 0x000fe20000001412 */
[-C--:B------:R-:W-:Y:S01]  /*7740*/  IMAD R22, R3, R82.reuse, R22 ;  /* 0x0000005203167224 */ /* 0x080fe200078e0216 */
[----:B------:R-:W-:Y:S01]  /*7750*/  SHF.R.S32.HI R0, RZ, 0x18, R128 ;  /* 0x00000018ff007819 */ /* 0x000fe20000011480 */
[----:B------:R-:W-:Y:S01]  /*7760*/  IMAD R27, R88, R82, R27 ;  /* 0x00000052581b7224 */ /* 0x000fe200078e021b */
[----:B------:R-:W-:Y:S01]  /*7770*/  SHF.R.S32.HI R96, RZ, 0x18, R97 ;  /* 0x00000018ff607819 */ /* 0x000fe20000011461 */
[C---:B------:R-:W-:Y:S01]  /*7780*/  IMAD R26, R78.reuse, R30, RZ ;  /* 0x0000001e4e1a7224 */ /* 0x040fe200078e02ff */
[----:B------:R-:W-:Y:S01]  /*7790*/  SHF.L.U32 R106, R97, 0x8, RZ ;  /* 0x00000008616a7819 */ /* 0x000fe200000006ff */
[----:B------:R-:W-:Y:S01]  /*77a0*/  IMAD R24, R5, R82, R24 ;  /* 0x0000005205187224 */ /* 0x000fe200078e0218 */
[----:B------:R-:W-:Y:S01]  /*77b0*/  I2IP.S8.S32.SAT R17, R27, R22, RZ ;  /* 0x000000161b117239 */ /* 0x000fe200000014ff */
[----:B------:R-:W-:Y:S01]  /*77c0*/  IMAD R31, R78, R31, RZ ;  /* 0x0000001f4e1f7224 */ /* 0x000fe200078e02ff */
[----:B------:R-:W-:Y:S01]  /*77d0*/  SHF.R.S32.HI R5, RZ, 0x18, R124 ;  /* 0x00000018ff057819 */ /* 0x000fe2000001147c */
[----:B------:R-:W-:Y:S01]  /*77e0*/  IMAD R25, R0, R82, R25 ;  /* 0x0000005200197224 */ /* 0x000fe200078e0219 */
[----:B------:R-:W-:Y:S01]  /*77f0*/  I2IP.S8.S32.SAT R17, R21, R20, R17 ;  /* 0x0000001415117239 */ /* 0x000fe20000001411 */
[-C--:B------:R-:W-:Y:S01]  /*7800*/  IMAD R26, R7, R82.reuse, R26 ;  /* 0x00000052071a7224 */ /* 0x080fe200078e021a */
[----:B------:R-:W-:Y:S01]  /*7810*/  SHF.R.S32.HI R0, RZ, 0x18, R125 ;  /* 0x00000018ff007819 */ /* 0x000fe2000001147d */
[----:B------:R-:W-:Y:S01]  /*7820*/  IMAD.MOV.U32 R3, RZ, RZ, R126 ;  /* 0x000000ffff037224 */ /* 0x000fe200078e007e */
[----:B------:R-:W-:Y:S01]  /*7830*/  SHF.R.S32.HI R7, RZ, 0x18, R118 ;  /* 0x00000018ff077819 */ /* 0x000fe20000011476 */
[----:B------:R-:W-:Y:S01]  /*7840*/  IMAD R31, R89, R82, R31 ;  /* 0x00000052591f7224 */ /* 0x000fe200078e021f */
[----:B------:R-:W-:Y:S01]  /*7850*/  SHF.R.S32.HI R97, RZ, 0x18, R98 ;  /* 0x00000018ff617819 */ /* 0x000fe20000011462 */
[----:B------:R-:W-:Y:S01]  /*7860*/  IMAD R30, R78, R34, RZ ;  /* 0x000000224e1e7224 */ /* 0x000fe200078e02ff */
[----:B------:R-:W-:Y:S01]  /*7870*/  SHF.L.U32 R103, R98, 0x8, RZ ;  /* 0x0000000862677819 */ /* 0x000fe200000006ff */
[----:B------:R-:W-:Y:S01]  /*7880*/  IMAD R28, R3, R82, R28 ;  /* 0x00000052031c7224 */ /* 0x000fe200078e021c */
[----:B------:R-:W-:Y:S01]  /*7890*/  I2IP.S8.S32.SAT R18, R31, R26, RZ ;  /* 0x0000001a1f127239 */ /* 0x000fe200000014ff */
[----:B------:R-:W-:Y:S01]  /*78a0*/  IMAD R35, R78, R35, RZ ;  /* 0x000000234e237224 */ /* 0x000fe200078e02ff */
[----:B------:R-:W-:Y:S01]  /*78b0*/  MOV R3, R123 ;  /* 0x0000007b00037202 */ /* 0x000fe20000000f00 */
[----:B------:R-:W-:Y:S01]  /*78c0*/  IMAD R29, R0, R82, R29 ;  /* 0x00000052001d7224 */ /* 0x000fe200078e021d */
[----:B------:R-:W-:Y:S01]  /*78d0*/  I2IP.S8.S32.SAT R18, R25, R24, R18 ;  /* 0x0000001819127239 */ /* 0x000fe20000001412 */
[-C--:B------:R-:W-:Y:S01]  /*78e0*/  IMAD R30, R5, R82.reuse, R30 ;  /* 0x00000052051e7224 */ /* 0x080fe200078e021e */
[----:B------:R-:W-:Y:S01]  /*78f0*/  SHF.R.S32.HI R0, RZ, 0x18, R122 ;  /* 0x00000018ff007819 */ /* 0x000fe2000001147a */
[----:B------:R-:W-:Y:S01]  /*7900*/  IMAD R35, R90, R82, R35 ;  /* 0x000000525a237224 */ /* 0x000fe200078e0223 */
[----:B------:R-:W-:Y:S01]  /*7910*/  MOV R5, R120 ;  /* 0x0000007800057202 */ /* 0x000fe20000000f00 */
[----:B------:R-:W-:Y:S01]  /*7920*/  IMAD R32, R3, R82, R32 ;  /* 0x0000005203207224 */ /* 0x000fe200078e0220 */
[----:B------:R-:W-:Y:S01]  /*7930*/  SHF.R.S32.HI R3, RZ, 0x18, R121 ;  /* 0x00000018ff037819 */ /* 0x000fe20000011479 */
[C---:B------:R-:W-:Y:S01]  /*7940*/  IMAD R34, R78.reuse, R38, RZ ;  /* 0x000000264e227224 */ /* 0x040fe200078e02ff */
[----:B------:R-:W-:Y:S01]  /*7950*/  I2IP.S8.S32.SAT R19, R35, R30, RZ ;  /* 0x0000001e23137239 */ /* 0x000fe200000014ff */
[----:B------:R-:W-:Y:S01]  /*7960*/  IMAD R39, R78, R39, RZ ;  /* 0x000000274e277224 */ /* 0x000fe200078e02ff */
[----:B------:R-:W-:Y:S01]  /*7970*/  SHF.R.S32.HI R98, RZ, 0x18, R99 ;  /* 0x00000018ff627819 */ /* 0x000fe20000011463 */
[----:B------:R-:W-:Y:S01]  /*7980*/  IMAD R33, R0, R82, R33 ;  /* 0x0000005200217224 */ /* 0x000fe200078e0221 */
[----:B------:R-:W-:Y:S01]  /*7990*/  I2IP.S8.S32.SAT R19, R29, R28, R19 ;  /* 0x0000001c1d137239 */ /* 0x000fe20000001413 */
[-C--:B------:R-:W-:Y:S01]  /*79a0*/  IMAD R34, R3, R82.reuse, R34 ;  /* 0x0000005203227224 */ /* 0x080fe200078e0222 */
[----:B------:R-:W-:Y:S01]  /*79b0*/  SHF.R.S32.HI R0, RZ, 0x18, R119 ;  /* 0x00000018ff007819 */ /* 0x000fe20000011477 */
[----:B------:R-:W-:Y:S01]  /*79c0*/  IMAD R39, R91, R82, R39 ;  /* 0x000000525b277224 */ /* 0x000fe200078e0227 */
[----:B------:R-:W-:Y:S01]  /*79d0*/  MOV R3, R117 ;  /* 0x0000007500037202 */ /* 0x000fe20000000f00 */
[C---:B------:R-:W-:Y:S01]  /*79e0*/  IMAD R38, R78.reuse, R42, RZ ;  /* 0x0000002a4e267224 */ /* 0x040fe200078e02ff */
[----:B------:R1:W-:Y:S01]  /*79f0*/  STS.128 [R172+0x6200], R16 ;  /* 0x00620010ac007388 */ /* 0x0003e20000000c00 */
        /* <DEDUP_REMOVED lines=8> */
[-C--:B------:R-:W-:Y:S01]  /*7a80*/  IMAD R43, R92, R82.reuse, R43 ;  /* 0x000000525c2b7224 */ /* 0x080fe200078e022b */
[----:B------:R-:W-:Y:S01]  /*7a90*/  SHF.R.S32.HI R7, RZ, 0x18, R112 ;  /* 0x00000018ff077819 */ /* 0x000fe20000011470 */
[----:B------:R-:W-:Y:S01]  /*7aa0*/  IMAD R40, R3, R82, R40 ;  /* 0x0000005203287224 */ /* 0x000fe200078e0228 */
[----:B------:R-:W-:Y:S01]  /*7ab0*/  SHF.R.S32.HI R3, RZ, 0x18, R115 ;  /* 0x00000018ff037819 */ /* 0x000fe20000011473 */
[C---:B------:R-:W-:Y:S01]  /*7ac0*/  IMAD R42, R78.reuse, R46, RZ ;  /* 0x0000002e4e2a7224 */ /* 0x040fe200078e02ff */
[----:B------:R-:W-:Y:S01]  /*7ad0*/  I2IP.S8.S32.SAT R38, R43, R38, RZ ;  /* 0x000000262b267239 */ /* 0x000fe200000014ff */
[----:B------:R-:W-:Y:S01]  /*7ae0*/  IMAD R47, R78, R47, RZ ;  /* 0x0000002f4e2f7224 */ /* 0x000fe200078e02ff */
[----:B------:R-:W-:Y:S01]  /*7af0*/  SHF.L.U32 R100, R99, 0x8, RZ ;  /* 0x0000000863647819 */ /* 0x000fe200000006ff */
[----:B------:R-:W-:Y:S01]  /*7b00*/  IMAD R41, R0, R82, R41 ;  /* 0x0000005200297224 */ /* 0x000fe200078e0229 */
[----:B------:R-:W-:Y:S01]  /*7b10*/  I2IP.S8.S32.SAT R33, R37, R36, R38 ;  /* 0x0000002425217239 */ /* 0x000fe20000001426 */
[-C--:B------:R-:W-:Y:S01]  /*7b20*/  IMAD R42, R3, R82.reuse, R42 ;  /* 0x00000052032a7224 */ /* 0x080fe200078e022a */
[----:B------:R-:W-:Y:S01]  /*7b30*/  SHF.R.S32.HI R0, RZ, 0x18, R113 ;  /* 0x00000018ff007819 */ /* 0x000fe20000011471 */
[----:B------:R-:W-:Y:S01]  /*7b40*/  IMAD R47, R93, R82, R47 ;  /* 0x000000525d2f7224 */ /* 0x000fe200078e022f */
[----:B------:R-:W-:Y:S01]  /*7b50*/  IADD3 R76, PT, PT, R76, 0x1, RZ ;  /* 0x000000014c4c7810 */ /* 0x000fe20007ffe0ff */
[C---:B------:R-:W-:Y:S02]  /*7b60*/  IMAD R46, R78.reuse, R50, RZ ;  /* 0x000000324e2e7224 */ /* 0x040fe400078e02ff */
        /* <DEDUP_REMOVED lines=8> */
[----:B------:R-:W-:Y:S02]  /*7bf0*/  IMAD.MOV.U32 R3, RZ, RZ, R111 ;  /* 0x000000ffff037224 */ /* 0x000fe400078e006f */
[-C--:B------:R-:W-:Y:S02]  /*7c00*/  IMAD R51, R94, R82.reuse, R51 ;  /* 0x000000525e337224 */ /* 0x080fe400078e0233 */
[----:B------:R-:W-:Y:S01]  /*7c10*/  IMAD R48, R3, R82, R48 ;  /* 0x0000005203307224 */ /* 0x000fe200078e0230 */
[----:B------:R-:W-:Y:S01]  /*7c20*/  SHF.R.S32.HI R3, RZ, 0x18, R109 ;  /* 0x00000018ff037819 */ /* 0x000fe2000001146d */
[C---:B------:R-:W-:Y:S01]  /*7c30*/  IMAD R50, R78.reuse, R54, RZ ;  /* 0x000000364e327224 */ /* 0x040fe200078e02ff */
[----:B------:R-:W-:Y:S01]  /*7c40*/  I2IP.S8.S32.SAT R35, R51, R46, RZ ;  /* 0x0000002e33237239 */ /* 0x000fe200000014ff */
[----:B------:R-:W-:Y:S02]  /*7c50*/  IMAD R55, R78, R55, RZ ;  /* 0x000000374e377224 */ /* 0x000fe400078e02ff */
[----:B------:R-:W-:Y:S01]  /*7c60*/  IMAD R49, R0, R82, R49 ;  /* 0x0000005200317224 */ /* 0x000fe200078e0231 */
[----:B------:R-:W-:Y:S01]  /*7c70*/  I2IP.S8.S32.SAT R35, R45, R44, R35 ;  /* 0x0000002c2d237239 */ /* 0x000fe20000001423 */
[-C--:B------:R-:W-:Y:S01]  /*7c80*/  IMAD R50, R3, R82.reuse, R50 ;  /* 0x0000005203327224 */ /* 0x080fe200078e0232 */
[----:B------:R-:W-:Y:S01]  /*7c90*/  SHF.R.S32.HI R0, RZ, 0x18, R107 ;  /* 0x00000018ff007819 */ /* 0x000fe2000001146b */
[----:B------:R-:W-:Y:S01]  /*7ca0*/  IMAD R55, R95, R82, R55 ;  /* 0x000000525f377224 */ /* 0x000fe200078e0237 */
[----:B------:R-:W-:Y:S01]  /*7cb0*/  SHF.R.S32.HI R3, RZ, 0x18, R106 ;  /* 0x00000018ff037819 */ /* 0x000fe2000001146a */
        /* <DEDUP_REMOVED lines=11> */
[----:B------:R-:W-:Y:S01]  /*7d70*/  SHF.R.S32.HI R3, RZ, 0x18, R103 ;  /* 0x00000018ff037819 */ /* 0x000fe20000011467 */
[----:B------:R-:W-:Y:S02]  /*7d80*/  IMAD R58, R78, R62, RZ ;  /* 0x0000003e4e3a7224 */ /* 0x000fe400078e02ff */
[----:B------:R-:W-:Y:S01]  /*7d90*/  IMAD R56, R5, R82, R56 ;  /* 0x0000005205387224 */ /* 0x000fe200078e0238 */
[----:B------:R-:W-:Y:S01]  /*7da0*/  MOV R5, R102 ;  /* 0x0000006600057202 */ /* 0x000fe20000000f00 */
[----:B------:R-:W-:Y:S01]  /*7db0*/  IMAD R57, R0, R82, R57 ;  /* 0x0000005200397224 */ /* 0x000fe200078e0239 */
[----:B------:R-:W-:Y:S01]  /*7dc0*/  SHF.R.S32.HI R0, RZ, 0x18, R101 ;  /* 0x00000018ff007819 */ /* 0x000fe20000011465 */
[C---:B------:R-:W-:Y:S01]  /*7dd0*/  IMAD R63, R78.reuse, R63, RZ ;  /* 0x0000003f4e3f7224 */ /* 0x040fe200078e02ff */
[----:B------:R-:W-:Y:S01]  /*7de0*/  I2IP.S8.S32.SAT R54, R59, R54, RZ ;  /* 0x000000363b367239 */ /* 0x000fe200000014ff */
[-C--:B------:R-:W-:Y:S01]  /*7df0*/  IMAD R58, R3, R82.reuse, R58 ;  /* 0x00000052033a7224 */ /* 0x080fe200078e023a */
[----:B------:R-:W-:Y:S01]  /*7e00*/  SHF.R.S32.HI R3, RZ, 0x18, R100 ;  /* 0x00000018ff037819 */ /* 0x000fe20000011464 */
[----:B------:R-:W-:Y:S01]  /*7e10*/  IMAD R63, R97, R82, R63 ;  /* 0x00000052613f7224 */ /* 0x000fe200078e023f */
[----:B------:R-:W-:Y:S01]  /*7e20*/  I2IP.S8.S32.SAT R49, R53, R52, R54 ;  /* 0x0000003435317239 */ /* 0x000fe20000001436 */
        /* <DEDUP_REMOVED lines=19> */
[----:B------:R-:W-:Y:S02]  /*7f60*/  UIADD3 UR8, UP0, UPT, UR52, 0x680, URZ ;  /* 0x0000068034087890 */ /* 0x000fe4000ff1e0ff */
[----:B------:R-:W-:Y:S02]  /*7f70*/  UIADD3 UR5, UPT, UPT, UR41, 0x40, URZ ;  /* 0x0000004029057890 */ /* 0x000fe4000fffe0ff */
[----:B------:R-:W-:Y:S02]  /*7f80*/  UIADD3 UR4, UPT, UPT, UR49, 0x6200, URZ ;  /* 0x0000620031047890 */ /* 0x000fe4000fffe0ff */
[----:B------:R-:W-:Y:S01]  /*7f90*/  UIADD3.X UR9, UPT, UPT, URZ, UR53, URZ, UP0, !UPT ;  /* 0x00000035ff097290 */ /* 0x000fe200087fe4ff */
[----:B------:R-:W-:Y:S01]  /*7fa0*/  UMOV UR6, UR42 ;  /* 0x0000002a00067c82 */ /* 0x000fe20008000000 */
[----:B------:R-:W-:Y:S07]  /*7fb0*/  UMOV UR7, UR36 ;  /* 0x0000002400077c82 */ /* 0x000fee0008000000 */
[----:B------:R2:W-:Y:S01]  /*7fc0*/  UTMASTG.3D [UR4], [UR8] ;  /* 0x00000004080073b5 */ /* 0x0005e20008010000 */
[----:B------:R0:W-:Y:S01]  /*7fd0*/  UTMACMDFLUSH ;  /* 0x00000000000079b7 */ /* 0x0001e20000000000 */
[----:B--2---:R-:W-:Y:S04]  /*7fe0*/  DEPBAR.LE SB0, 0x1 ;  /* 0x000080400000791a */ /* 0x004fe80000000000 */
.L_x_102:
[----:B------:R-:W-:Y:S05]  /*7ff0*/  BSYNC.RECONVERGENT B0 ;  /* 0x0000000000007941 */ /* 0x000fea0003800200 */
.L_x_101:
[----:B------:R-:W-:Y:S01]  /*8000*/  BAR.SYNC.DEFER_BLOCKING 0x1, 0x80 ;  /* 0x0042000000007b1d */ /* 0x000fe20000010000 */
[----:B------:R-:W-:Y:S01]  /*8010*/  ISETP.NE.AND P2, PT, R168, RZ, PT ;  /* 0x000000ffa800720c */ /* 0x000fe20003f45270 */
[----:B------:R-:W-:Y:S01]  /*8020*/  IMAD.IADD R20, R75, 0x1, R150 ;  /* 0x000000014b147824 */ /* 0x000fe200078e0296 */
[----:B------:R-:W-:Y:S01]  /*8030*/  ISETP.NE.AND P0, PT, R169, 0x2, PT ;  /* 0x00000002a900780c */ /* 0x000fe20003f05270 */
[----:B------:R-:W-:Y:S01]  /*8040*/  IMAD.IADD R21, R77, 0x1, R152 ;  /* 0x000000014d157824 */ /* 0x000fe200078e0298 */
[----:B------:R-:W-:Y:S02]  /*8050*/  ISETP.NE.AND P1, PT, R76, 0x4, PT ;  /* 0x000000044c00780c */ /* 0x000fe40003f25270 */
[----:B------:R-:W-:Y:S02]  /*8060*/  SEL R0, RZ, 0x1, P0 ;  /* 0x00000001ff007807 */ /* 0x000fe40000000000 */
[----:B------:R-:W-:Y:S02]  /*8070*/  SEL R3, RZ, 0x1, P1 ;  /* 0x00000001ff037807 */ /* 0x000fe40000800000 */
[----:B------:R-:W-:Y:S02]  /*8080*/  LOP3.LUT R161, R161, R0, RZ, 0x3c, !PT ;  /* 0x00000000a1a17212 */ /* 0x000fe400078e3cff */
[----:B------:R-:W-:Y:S02]  /*8090*/  LOP3.LUT R162, R162, R3, RZ, 0x3c, !PT ;  /* 0x00000003a2a27212 */ /* 0x000fe400078e3cff */
[----:B------:R-:W-:Y:S02]  /*80a0*/  @P2 R2UR UR36, R158 ;  /* 0x000000009e2422ca */ /* 0x000fe400000e0000 */
[----:B------:R-:W-:Y:S02]  /*80b0*/  SEL R169, R169, RZ, P0 ;  /* 0x000000ffa9a97207 */ /* 0x000fe40000000000 */
[----:B------:R-:W-:Y:S01]  /*80c0*/  SEL R76, R76, RZ, P1 ;  /* 0x000000ff4c4c7207 */ /* 0x000fe20000800000 */
[----:B------:R-:W-:Y:S10]  /*80d0*/  @P2 BRA `(.L_x_103) ;  /* 0xffffffc400842947 */ /* 0x000ff4000383ffff */
[----:B------:R-:W-:Y:S05]  /*80e0*/  EXIT ;  /* 0x000000000000794d */ /* 0x000fea0003800000 */
.L_x_19:
[----:B--2---:R2:W1:Y:S02]  /*80f0*/  SYNCS.PHASECHK.TRANS64.TRYWAIT P0, [R3+URZ+0xd0], R2 ;  /* 0x0000d002030075a7 */ /* 0x00446400080011ff */
[----:B-1----:R-:W-:Y:S05]  /*8100*/  @!P0 NANOSLEEP.SYNCS 0x989680 ;  /* 0x009896800000895d */ /* 0x002fea0003900000 */
[----:B------:R-:W1:Y:S02]  /*8110*/  @!P0 SYNCS.PHASECHK.TRANS64 P0, [R3+URZ+0xd0], R2 ;  /* 0x0000d002030085a7 */ /* 0x000e6400080010ff */
[----:B-1----:R-:W-:Y:S05]  /*8120*/  @!P0 BRA `(.L_x_19) ;  /* 0xfffffffc00f08947 */ /* 0x002fea000383ffff */
[----:B------:R-:W-:Y:S05]  /*8130*/  BRA `(.L_x_104) ;  /* 0xffffff9400147947 */ /* 0x000fea000383ffff */
.L_x_22:
[----:B-1----:R-:W-:-:S07]  /*8140*/  MOV R2, UR33 ;  /* 0x0000002100027c02 */ /* 0x002fce0008000f00 */
.L_x_105:
[----:B-1----:R1:W2:Y:S02]  /*8150*/  SYNCS.PHASECHK.TRANS64.TRYWAIT P0, [R2+URZ+0x18], R5 ;  /* 0x00001805020075a7 */ /* 0x0022a400080011ff */
[----:B--2---:R-:W-:Y:S05]  /*8160*/  @!P0 NANOSLEEP.SYNCS 0x989680 ;  /* 0x009896800000895d */ /* 0x004fea0003900000 */
[----:B------:R-:W2:Y:S02]  /*8170*/  @!P0 SYNCS.PHASECHK.TRANS64 P0, [R2+URZ+0x18], R5 ;  /* 0x00001805020085a7 */ /* 0x000ea400080010ff */
[----:B--2---:R-:W-:Y:S05]  /*8180*/  @!P0 BRA `(.L_x_105) ;  /* 0xfffffffc00f08947 */ /* 0x004fea000383ffff */
[----:B------:R-:W-:Y:S05]  /*8190*/  BRA `(.L_x_21) ;  /* 0xffffff9400647947 */ /* 0x000fea000383ffff */
.L_x_28:
[----:B-1----:R-:W-:-:S07]  /*81a0*/  MOV R2, UR17 ;  /* 0x0000001100027c02 */ /* 0x002fce0008000f00 */
.L_x_106:
[----:B-1----:R1:W2:Y:S02]  /*81b0*/  SYNCS.PHASECHK.TRANS64.TRYWAIT P0, [R2+URZ+0x18], R5 ;  /* 0x00001805020075a7 */ /* 0x0022a400080011ff */
[----:B--2---:R-:W-:Y:S05]  /*81c0*/  @!P0 NANOSLEEP.SYNCS 0x989680 ;  /* 0x009896800000895d */ /* 0x004fea0003900000 */
[----:B------:R-:W2:Y:S02]  /*81d0*/  @!P0 SYNCS.PHASECHK.TRANS64 P0, [R2+URZ+0x18], R5 ;  /* 0x00001805020085a7 */ /* 0x000ea400080010ff */
[----:B--2---:R-:W-:Y:S05]  /*81e0*/  @!P0 BRA `(.L_x_106) ;  /* 0xfffffffc00f08947 */ /* 0x004fea000383ffff */
[----:B------:R-:W-:Y:S05]  /*81f0*/  BRA `(.L_x_27) ;  /* 0xffffff9800087947 */ /* 0x000fea000383ffff */
.L_x_32:
[----:B-1----:R1:W2:Y:S02]  /*8200*/  SYNCS.PHASECHK.TRANS64.TRYWAIT P0, [R2+URZ+0x60], R3 ;  /* 0x00006003020075a7 */ /* 0x0022a400080011ff */
[----:B--2---:R-:W-:Y:S05]  /*8210*/  @!P0 NANOSLEEP.SYNCS 0x989680 ;  /* 0x009896800000895d */ /* 0x004fea0003900000 */
[----:B------:R-:W2:Y:S02]  /*8220*/  @!P0 SYNCS.PHASECHK.TRANS64 P0, [R2+URZ+0x60], R3 ;  /* 0x00006003020085a7 */ /* 0x000ea400080010ff */
[----:B--2---:R-:W-:Y:S05]  /*8230*/  @!P0 BRA `(.L_x_32) ;  /* 0xfffffffc00f08947 */ /* 0x004fea000383ffff */
[----:B------:R-:W-:Y:S05]  /*8240*/  BRA `(.L_x_107) ;  /* 0xffffff9800947947 */ /* 0x000fea000383ffff */
.L_x_36:
[----:B----4-:R-:W-:-:S07]  /*8250*/  MOV R0, UR5 ;  /* 0x0000000500007c02 */ /* 0x010fce0008000f00 */
.L_x_108:
[----:B-1----:R1:W2:Y:S02]  /*8260*/  SYNCS.PHASECHK.TRANS64.TRYWAIT P0, [R0+URZ], R3 ;  /* 0x00000003000075a7 */ /* 0x0022a400080011ff */
[----:B--2---:R-:W-:Y:S05]  /*8270*/  @!P0 NANOSLEEP.SYNCS 0x989680 ;  /* 0x009896800000895d */ /* 0x004fea0003900000 */
[----:B------:R-:W2:Y:S02]  /*8280*/  @!P0 SYNCS.PHASECHK.TRANS64 P0, [R0+URZ], R3 ;  /* 0x00000003000085a7 */ /* 0x000ea400080010ff */
[----:B--2---:R-:W-:Y:S05]  /*8290*/  @!P0 BRA `(.L_x_108) ;  /* 0xfffffffc00f08947 */ /* 0x004fea000383ffff */
[----:B------:R-:W-:Y:S05]  /*82a0*/  BRA `(.L_x_109) ;  /* 0xffffffa000047947 */ /* 0x000fea000383ffff */
.L_x_37:
[----:B----4-:R-:W-:-:S07]  /*82b0*/  MOV R0, UR5 ;  /* 0x0000000500007c02 */ /* 0x010fce0008000f00 */
.L_x_110:
[----:B-1----:R1:W2:Y:S02]  /*82c0*/  SYNCS.PHASECHK.TRANS64.TRYWAIT P0, [R0+URZ], R3 ;  /* 0x00000003000075a7 */ /* 0x0022a400080011ff */
[----:B--2---:R-:W-:Y:S05]  /*82d0*/  @!P0 NANOSLEEP.SYNCS 0x989680 ;  /* 0x009896800000895d */ /* 0x004fea0003900000 */
[----:B------:R-:W2:Y:S02]  /*82e0*/  @!P0 SYNCS.PHASECHK.TRANS64 P0, [R0+URZ], R3 ;  /* 0x00000003000085a7 */ /* 0x000ea400080010ff */
[----:B--2---:R-:W-:Y:S05]  /*82f0*/  @!P0 BRA `(.L_x_110) ;  /* 0xfffffffc00f08947 */ /* 0x004fea000383ffff */
[----:B------:R-:W-:Y:S05]  /*8300*/  BRA `(.L_x_111) ;  /* 0xffffffa000107947 */ /* 0x000fea000383ffff */
.L_x_40:
[----:B-1----:R1:W2:Y:S02]  /*8310*/  SYNCS.PHASECHK.TRANS64.TRYWAIT P0, [R0+URZ+0xc0], R5 ;  /* 0x0000c005000075a7 */ /* 0x0022a400080011ff */
[----:B--2---:R-:W-:Y:S05]  /*8320*/  @!P0 NANOSLEEP.SYNCS 0x989680 ;  /* 0x009896800000895d */ /* 0x004fea0003900000 */
[----:B------:R-:W2:Y:S02]  /*8330*/  @!P0 SYNCS.PHASECHK.TRANS64 P0, [R0+URZ+0xc0], R5 ;  /* 0x0000c005000085a7 */ /* 0x000ea400080010ff */
[----:B--2---:R-:W-:Y:S05]  /*8340*/  @!P0 BRA `(.L_x_40) ;  /* 0xfffffffc00f08947 */ /* 0x004fea000383ffff */
[----:B------:R-:W-:Y:S05]  /*8350*/  BRA `(.L_x_112) ;  /* 0xffffffa0006c7947 */ /* 0x000fea000383ffff */
.L_x_41:
[----:B------:R-:W-:-:S07]  /*8360*/  MOV R0, UR5 ;  /* 0x0000000500007c02 */ /* 0x000fce0008000f00 */
.L_x_113:
[----:B-1----:R1:W2:Y:S02]  /*8370*/  SYNCS.PHASECHK.TRANS64.TRYWAIT P0, [R0+URZ+0x70], R5 ;  /* 0x00007005000075a7 */ /* 0x0022a400080011ff */
[----:B--2---:R-:W-:Y:S05]  /*8380*/  @!P0 NANOSLEEP.SYNCS 0x989680 ;  /* 0x009896800000895d */ /* 0x004fea0003900000 */
[----:B------:R-:W2:Y:S02]  /*8390*/  @!P0 SYNCS.PHASECHK.TRANS64 P0, [R0+URZ+0x70], R5 ;  /* 0x00007005000085a7 */ /* 0x000ea400080010ff */
[----:B--2---:R-:W-:Y:S05]  /*83a0*/  @!P0 BRA `(.L_x_113) ;  /* 0xfffffffc00f08947 */ /* 0x004fea000383ffff */
[----:B------:R-:W-:Y:S05]  /*83b0*/  BRA `(.L_x_114) ;  /* 0xffffffa0007c7947 */ /* 0x000fea000383ffff */
.L_x_42:
[----:B-1----:R1:W2:Y:S02]  /*83c0*/  SYNCS.PHASECHK.TRANS64.TRYWAIT P1, [R0+URZ+0x60], R5 ;  /* 0x00006005000075a7 */ /* 0x0022a400080211ff */
[----:B--2---:R-:W-:Y:S05]  /*83d0*/  @!P1 NANOSLEEP.SYNCS 0x989680 ;  /* 0x009896800000995d */ /* 0x004fea0003900000 */
[----:B------:R-:W2:Y:S02]  /*83e0*/  @!P1 SYNCS.PHASECHK.TRANS64 P1, [R0+URZ+0x60], R5 ;  /* 0x00006005000095a7 */ /* 0x000ea400080210ff */
[----:B--2---:R-:W-:Y:S05]  /*83f0*/  @!P1 BRA `(.L_x_42) ;  /* 0xfffffffc00f09947 */ /* 0x004fea000383ffff */
[----:B------:R-:W-:Y:S05]  /*8400*/  BRA `(.L_x_115) ;  /* 0xffffffa000ac7947 */ /* 0x000fea000383ffff */
.L_x_45:
[----:B------:R-:W-:-:S07]  /*8410*/  MOV R0, UR5 ;  /* 0x0000000500007c02 */ /* 0x000fce0008000f00 */
.L_x_116:
[----:B-1----:R1:W2:Y:S02]  /*8420*/  SYNCS.PHASECHK.TRANS64.TRYWAIT P0, [R0+URZ+0x70], R3 ;  /* 0x00007003000075a7 */ /* 0x0022a400080011ff */
[----:B--2---:R-:W-:Y:S05]  /*8430*/  @!P0 NANOSLEEP.SYNCS 0x989680 ;  /* 0x009896800000895d */ /* 0x004fea0003900000 */
[----:B------:R-:W2:Y:S02]  /*8440*/  @!P0 SYNCS.PHASECHK.TRANS64 P0, [R0+URZ+0x70], R3 ;  /* 0x00007003000085a7 */ /* 0x000ea400080010ff */
[----:B--2---:R-:W-:Y:S05]  /*8450*/  @!P0 BRA `(.L_x_116) ;  /* 0xfffffffc00f08947 */ /* 0x004fea000383ffff */
[----:B------:R-:W-:Y:S05]  /*8460*/  BRA `(.L_x_44) ;  /* 0xffffffa400007947 */ /* 0x000fea000383ffff */
.L_x_52:
[----:B-1----:R1:W2:Y:S02]  /*8470*/  SYNCS.PHASECHK.TRANS64.TRYWAIT P1, [R0+URZ+0x60], R5 ;  /* 0x00006005000075a7 */ /* 0x0022a400080211ff */
[----:B--2---:R-:W-:Y:S05]  /*8480*/  @!P1 NANOSLEEP.SYNCS 0x989680 ;  /* 0x009896800000995d */ /* 0x004fea0003900000 */
[----:B------:R-:W2:Y:S02]  /*8490*/  @!P1 SYNCS.PHASECHK.TRANS64 P1, [R0+URZ+0x60], R5 ;  /* 0x00006005000095a7 */ /* 0x000ea400080210ff */
[----:B--2---:R-:W-:Y:S05]  /*84a0*/  @!P1 BRA `(.L_x_52) ;  /* 0xfffffffc00f09947 */ /* 0x004fea000383ffff */
[----:B------:R-:W-:Y:S05]  /*84b0*/  BRA `(.L_x_117) ;  /* 0xffffffa800587947 */ /* 0x000fea000383ffff */
.L_x_53:
[----:B------:R-:W-:-:S07]  /*84c0*/  MOV R3, UR9 ;  /* 0x0000000900037c02 */ /* 0x000fce0008000f00 */
.L_x_118:
[----:B-1----:R1:W2:Y:S02]  /*84d0*/  SYNCS.PHASECHK.TRANS64.TRYWAIT P0, [R3+URZ+0xa0], R0 ;  /* 0x0000a000030075a7 */ /* 0x0022a400080011ff */
[----:B--2---:R-:W-:Y:S05]  /*84e0*/  @!P0 NANOSLEEP.SYNCS 0x989680 ;  /* 0x009896800000895d */ /* 0x004fea0003900000 */
[----:B------:R-:W2:Y:S02]  /*84f0*/  @!P0 SYNCS.PHASECHK.TRANS64 P0, [R3+URZ+0xa0], R0 ;  /* 0x0000a000030085a7 */ /* 0x000ea400080010ff */
[----:B--2---:R-:W-:Y:S05]  /*8500*/  @!P0 BRA `(.L_x_118) ;  /* 0xfffffffc00f08947 */ /* 0x004fea000383ffff */
[----:B------:R-:W-:Y:S05]  /*8510*/  BRA `(.L_x_119) ;  /* 0xffffffa8008c7947 */ /* 0x000fea000383ffff */
.L_x_56:
[----:B------:R-:W-:Y:S07]  /*8520*/  MOV R0, UR7 ;  /* 0x0000000700007c02 */ /* 0x000fee0008000f00 */
.L_x_120:
[----:B-1----:R1:W2:Y:S02]  /*8530*/  SYNCS.PHASECHK.TRANS64.TRYWAIT P0, [R0+URZ], R3 ;  /* 0x00000003000075a7 */ /* 0x0022a400080011ff */
[----:B--2---:R-:W-:Y:S05]  /*8540*/  @!P0 NANOSLEEP.SYNCS 0x989680 ;  /* 0x009896800000895d */ /* 0x004fea0003900000 */
[----:B------:R-:W2:Y:S02]  /*8550*/  @!P0 SYNCS.PHASECHK.TRANS64 P0, [R0+URZ], R3 ;  /* 0x00000003000085a7 */ /* 0x000ea400080010ff */
[----:B--2---:R-:W-:Y:S05]  /*8560*/  @!P0 BRA `(.L_x_120) ;  /* 0xfffffffc00f08947 */ /* 0x004fea000383ffff */
[----:B------:R-:W-:Y:S05]  /*8570*/  BRA `(.L_x_55) ;  /* 0xffffffa800ac7947 */ /* 0x000fea000383ffff */
.L_x_59:
[----:B------:R-:W-:-:S07]  /*8580*/  MOV R0, UR5 ;  /* 0x0000000500007c02 */ /* 0x000fce0008000f00 */
.L_x_121:
[----:B--2---:R2:W3:Y:S02]  /*8590*/  SYNCS.PHASECHK.TRANS64.TRYWAIT P0, [R0+URZ], R3 ;  /* 0x00000003000075a7 */ /* 0x0044e400080011ff */
[----:B---3--:R-:W-:Y:S05]  /*85a0*/  @!P0 NANOSLEEP.SYNCS 0x989680 ;  /* 0x009896800000895d */ /* 0x008fea0003900000 */
[----:B------:R-:W3:Y:S02]  /*85b0*/  @!P0 SYNCS.PHASECHK.TRANS64 P0, [R0+URZ], R3 ;  /* 0x00000003000085a7 */ /* 0x000ee400080010ff */
[----:B---3--:R-:W-:Y:S05]  /*85c0*/  @!P0 BRA `(.L_x_121) ;  /* 0xfffffffc00f08947 */ /* 0x008fea000383ffff */
[----:B------:R-:W-:Y:S05]  /*85d0*/  BRA `(.L_x_122) ;  /* 0xffffffac004c7947 */ /* 0x000fea000383ffff */
.L_x_60:
[----:B------:R-:W-:-:S07]  /*85e0*/  MOV R0, UR5 ;  /* 0x0000000500007c02 */ /* 0x000fce0008000f00 */
.L_x_123:
[----:B--2---:R2:W3:Y:S02]  /*85f0*/  SYNCS.PHASECHK.TRANS64.TRYWAIT P0, [R0+URZ], R3 ;  /* 0x00000003000075a7 */ /* 0x0044e400080011ff */
[----:B---3--:R-:W-:Y:S05]  /*8600*/  @!P0 NANOSLEEP.SYNCS 0x989680 ;  /* 0x009896800000895d */ /* 0x008fea0003900000 */
[----:B------:R-:W3:Y:S02]  /*8610*/  @!P0 SYNCS.PHASECHK.TRANS64 P0, [R0+URZ], R3 ;  /* 0x00000003000085a7 */ /* 0x000ee400080010ff */
[----:B---3--:R-:W-:Y:S05]  /*8620*/  @!P0 BRA `(.L_x_123) ;  /* 0xfffffffc00f08947 */ /* 0x008fea000383ffff */
[----:B------:R-:W-:Y:S05]  /*8630*/  BRA `(.L_x_124) ;  /* 0xffffffac00587947 */ /* 0x000fea000383ffff */
.L_x_61:
[----:B------:R-:W-:-:S07]  /*8640*/  MOV R0, UR5 ;  /* 0x0000000500007c02 */ /* 0x000fce0008000f00 */
.L_x_125:
[----:B--2---:R2:W3:Y:S02]  /*8650*/  SYNCS.PHASECHK.TRANS64.TRYWAIT P0, [R0+URZ], R3 ;  /* 0x00000003000075a7 */ /* 0x0044e400080011ff */
[----:B---3--:R-:W-:Y:S05]  /*8660*/  @!P0 NANOSLEEP.SYNCS 0x989680 ;  /* 0x009896800000895d */ /* 0x008fea0003900000 */
[----:B------:R-:W3:Y:S02]  /*8670*/  @!P0 SYNCS.PHASECHK.TRANS64 P0, [R0+URZ], R3 ;  /* 0x00000003000085a7 */ /* 0x000ee400080010ff */
[----:B---3--:R-:W-:Y:S05]  /*8680*/  @!P0 BRA `(.L_x_125) ;  /* 0xfffffffc00f08947 */ /* 0x008fea000383ffff */
[----:B------:R-:W-:Y:S05]  /*8690*/  BRA `(.L_x_126) ;  /* 0xffffffac00647947 */ /* 0x000fea000383ffff */
.L_x_62:
[----:B------:R-:W-:-:S07]  /*86a0*/  MOV R0, UR7 ;  /* 0x0000000700007c02 */ /* 0x000fce0008000f00 */
.L_x_127:
[----:B--2---:R2:W3:Y:S02]  /*86b0*/  SYNCS.PHASECHK.TRANS64.TRYWAIT P0, [R0+URZ], R3 ;  /* 0x00000003000075a7 */ /* 0x0044e400080011ff */
[----:B---3--:R-:W-:Y:S05]  /*86c0*/  @!P0 NANOSLEEP.SYNCS 0x989680 ;  /* 0x009896800000895d */ /* 0x008fea0003900000 */
[----:B------:R-:W3:Y:S02]  /*86d0*/  @!P0 SYNCS.PHASECHK.TRANS64 P0, [R0+URZ], R3 ;  /* 0x00000003000085a7 */ /* 0x000ee400080010ff */
[----:B---3--:R-:W-:Y:S05]  /*86e0*/  @!P0 BRA `(.L_x_127) ;  /* 0xfffffffc00f08947 */ /* 0x008fea000383ffff */
[----:B------:R-:W-:Y:S05]  /*86f0*/  BRA `(.L_x_128) ;  /* 0xffffffac00707947 */ /* 0x000fea000383ffff */
.L_x_67:
[----:B--2---:R2:W3:Y:S02]  /*8700*/  SYNCS.PHASECHK.TRANS64.TRYWAIT P0, [R0+URZ+0x60], R3 ;  /* 0x00006003000075a7 */ /* 0x0044e400080011ff */
[----:B---3--:R-:W-:Y:S05]  /*8710*/  @!P0 NANOSLEEP.SYNCS 0x989680 ;  /* 0x009896800000895d */ /* 0x008fea0003900000 */
[----:B------:R-:W3:Y:S02]  /*8720*/  @!P0 SYNCS.PHASECHK.TRANS64 P0, [R0+URZ+0x60], R3 ;  /* 0x00006003000085a7 */ /* 0x000ee400080010ff */
[----:B---3--:R-:W-:Y:S05]  /*8730*/  @!P0 BRA `(.L_x_67) ;  /* 0xfffffffc00f08947 */ /* 0x008fea000383ffff */
[----:B------:R-:W-:Y:S05]  /*8740*/  BRA `(.L_x_129) ;  /* 0xffffffb000747947 */ /* 0x000fea000383ffff */
.L_x_70:
[----:B------:R-:W-:Y:S07]  /*8750*/  MOV R0, UR7 ;  /* 0x0000000700007c02 */ /* 0x000fee0008000f00 */
.L_x_130:
[----:B--2---:R2:W3:Y:S02]  /*8760*/  SYNCS.PHASECHK.TRANS64.TRYWAIT P0, [R0+URZ+0x58], R3 ;  /* 0x00005803000075a7 */ /* 0x0044e400080011ff */
[----:B---3--:R-:W-:Y:S05]  /*8770*/  @!P0 NANOSLEEP.SYNCS 0x989680 ;  /* 0x009896800000895d */ /* 0x008fea0003900000 */
[----:B------:R-:W3:Y:S02]  /*8780*/  @!P0 SYNCS.PHASECHK.TRANS64 P0, [R0+URZ+0x58], R3 ;  /* 0x00005803000085a7 */ /* 0x000ee400080010ff */
[----:B---3--:R-:W-:Y:S05]  /*8790*/  @!P0 BRA `(.L_x_130) ;  /* 0xfffffffc00f08947 */ /* 0x008fea000383ffff */
[----:B------:R-:W-:Y:S05]  /*87a0*/  BRA `(.L_x_69) ;  /* 0xffffffb400547947 */ /* 0x000fea000383ffff */
.L_x_73:
[----:B--2---:R-:W-:Y:S07]  /*87b0*/  MOV R3, UR7 ;  /* 0x0000000700037c02 */ /* 0x004fee0008000f00 */
.L_x_131:
[----:B-1----:R1:W2:Y:S02]  /*87c0*/  SYNCS.PHASECHK.TRANS64.TRYWAIT P0, [R3+URZ+0x40], R12 ;  /* 0x0000400c030075a7 */ /* 0x0022a400080011ff */
[----:B--2---:R-:W-:Y:S05]  /*87d0*/  @!P0 NANOSLEEP.SYNCS 0x989680 ;  /* 0x009896800000895d */ /* 0x004fea0003900000 */
[----:B------:R-:W2:Y:S02]  /*87e0*/  @!P0 SYNCS.PHASECHK.TRANS64 P0, [R3+URZ+0x40], R12 ;  /* 0x0000400c030085a7 */ /* 0x000ea400080010ff */
[----:B--2---:R-:W-:Y:S05]  /*87f0*/  @!P0 BRA `(.L_x_131) ;  /* 0xfffffffc00f08947 */ /* 0x004fea000383ffff */
[----:B------:R-:W-:Y:S05]  /*8800*/  BRA `(.L_x_132) ;  /* 0xffffffb400cc7947 */ /* 0x000fea000383ffff */
.L_x_74:
[----:B------:R-:W-:Y:S07]  /*8810*/  MOV R3, UR7 ;  /* 0x0000000700037c02 */ /* 0x000fee0008000f00 */
.L_x_133:
[----:B-1----:R1:W2:Y:S02]  /*8820*/  SYNCS.PHASECHK.TRANS64.TRYWAIT P0, [R3+URZ+0x48], R12 ;  /* 0x0000480c030075a7 */ /* 0x0022a400080011ff */
[----:B--2---:R-:W-:Y:S05]  /*8830*/  @!P0 NANOSLEEP.SYNCS 0x989680 ;  /* 0x009896800000895d */ /* 0x004fea0003900000 */
[----:B------:R-:W2:Y:S02]  /*8840*/  @!P0 SYNCS.PHASECHK.TRANS64 P0, [R3+URZ+0x48], R12 ;  /* 0x0000480c030085a7 */ /* 0x000ea400080010ff */
[----:B--2---:R-:W-:Y:S05]  /*8850*/  @!P0 BRA `(.L_x_133) ;  /* 0xfffffffc00f08947 */ /* 0x004fea000383ffff */
[----:B------:R-:W-:Y:S05]  /*8860*/  BRA `(.L_x_134) ;  /* 0xffffffb8004c7947 */ /* 0x000fea000383ffff */
.L_x_76:
[----:B------:R-:W-:-:S07]  /*8870*/  MOV R0, UR7 ;  /* 0x0000000700007c02 */ /* 0x000fce0008000f00 */
.L_x_135:
[----:B-1----:R1:W3:Y:S02]  /*8880*/  SYNCS.PHASECHK.TRANS64.TRYWAIT P0, [R0+URZ+0x40], R3 ;  /* 0x00004003000075a7 */ /* 0x0022e400080011ff */
[----:B---3--:R-:W-:Y:S05]  /*8890*/  @!P0 NANOSLEEP.SYNCS 0x989680 ;  /* 0x009896800000895d */ /* 0x008fea0003900000 */
[----:B------:R-:W3:Y:S02]  /*88a0*/  @!P0 SYNCS.PHASECHK.TRANS64 P0, [R0+URZ+0x40], R3 ;  /* 0x00004003000085a7 */ /* 0x000ee400080010ff */
[----:B---3--:R-:W-:Y:S05]  /*88b0*/  @!P0 BRA `(.L_x_135) ;  /* 0xfffffffc00f08947 */ /* 0x008fea000383ffff */
[----:B------:R-:W-:Y:S05]  /*88c0*/  BRA `(.L_x_136) ;  /* 0xffffffb800bc7947 */ /* 0x000fea000383ffff */
.L_x_78:
[----:B--2---:R2:W4:Y:S02]  /*88d0*/  SYNCS.PHASECHK.TRANS64.TRYWAIT P0, [R0+URZ+0x60], R3 ;  /* 0x00006003000075a7 */ /* 0x00452400080011ff */
[----:B----4-:R-:W-:Y:S05]  /*88e0*/  @!P0 NANOSLEEP.SYNCS 0x989680 ;  /* 0x009896800000895d */ /* 0x010fea0003900000 */
[----:B------:R-:W4:Y:S02]  /*88f0*/  @!P0 SYNCS.PHASECHK.TRANS64 P0, [R0+URZ+0x60], R3 ;  /* 0x00006003000085a7 */ /* 0x000f2400080010ff */
[----:B----4-:R-:W-:Y:S05]  /*8900*/  @!P0 BRA `(.L_x_78) ;  /* 0xfffffffc00f08947 */ /* 0x010fea000383ffff */
[----:B------:R-:W-:Y:S05]  /*8910*/  BRA `(.L_x_137) ;  /* 0xffffffbc00887947 */ /* 0x000fea000383ffff */
.L_x_89:
[----:B-1----:R1:W3:Y:S02]  /*8920*/  SYNCS.PHASECHK.TRANS64.TRYWAIT P1, [R3+URZ+0x30], R0 ;  /* 0x00003000030075a7 */ /* 0x0022e400080211ff */
[----:B---3--:R-:W-:Y:S05]  /*8930*/  @!P1 NANOSLEEP.SYNCS 0x989680 ;  /* 0x009896800000995d */ /* 0x008fea0003900000 */
[----:B------:R-:W3:Y:S02]  /*8940*/  @!P1 SYNCS.PHASECHK.TRANS64 P1, [R3+URZ+0x30], R0 ;  /* 0x00003000030095a7 */ /* 0x000ee400080210ff */
[----:B---3--:R-:W-:Y:S05]  /*8950*/  @!P1 BRA `(.L_x_89) ;  /* 0xfffffffc00f09947 */ /* 0x008fea000383ffff */
[----:B------:R-:W-:Y:S05]  /*8960*/  BRA `(.L_x_88) ;  /* 0xffffffc800b07947 */ /* 0x000fea000383ffff */
.L_x_91:
[----:B---3--:R3:W4:Y:S02]  /*8970*/  SYNCS.PHASECHK.TRANS64.TRYWAIT P0, [R116+URZ+0x80], R5 ;  /* 0x00008005740075a7 */ /* 0x00872400080011ff */
[----:B----4-:R-:W-:Y:S05]  /*8980*/  @!P0 NANOSLEEP.SYNCS 0x989680 ;  /* 0x009896800000895d */ /* 0x010fea0003900000 */
[----:B------:R-:W4:Y:S02]  /*8990*/  @!P0 SYNCS.PHASECHK.TRANS64 P0, [R116+URZ+0x80], R5 ;  /* 0x00008005740085a7 */ /* 0x000f2400080010ff */
[----:B----4-:R-:W-:Y:S05]  /*89a0*/  @!P0 BRA `(.L_x_91) ;  /* 0xfffffffc00f08947 */ /* 0x010fea000383ffff */
[----:B------:R-:W-:Y:S05]  /*89b0*/  BRA `(.L_x_90) ;  /* 0xffffffcc000c7947 */ /* 0x000fea000383ffff */
.L_x_99:
[----:B--2---:R2:W3:Y:S02]  /*89c0*/  SYNCS.PHASECHK.TRANS64.TRYWAIT P0, [R125+URZ+0x30], R0 ;  /* 0x000030007d0075a7 */ /* 0x0044e400080011ff */
[----:B---3--:R-:W-:Y:S05]  /*89d0*/  @!P0 NANOSLEEP.SYNCS 0x989680 ;  /* 0x009896800000895d */ /* 0x008fea0003900000 */
[----:B------:R-:W3:Y:S02]  /*89e0*/  @!P0 SYNCS.PHASECHK.TRANS64 P0, [R125+URZ+0x30], R0 ;  /* 0x000030007d0085a7 */ /* 0x000ee400080010ff */
[----:B---3--:R-:W-:Y:S05]  /*89f0*/  @!P0 BRA `(.L_x_99) ;  /* 0xfffffffc00f08947 */ /* 0x008fea000383ffff */
[----:B------:R-:W-:Y:S05]  /*8a00*/  BRA `(.L_x_98) ;  /* 0xffffffe000107947 */ /* 0x000fea000383ffff */
        .weak           $__internal_0_$__cuda_sm10x_tcgen05_guardrail_trap_col_being_dealloced_not_returned_by_alloc
        .type           $__internal_0_$__cuda_sm10x_tcgen05_guardrail_trap_col_being_dealloced_not_returned_by_alloc,@function
        .size           $__internal_0_$__cuda_sm10x_tcgen05_guardrail_trap_col_being_dealloced_not_returned_by_alloc,($__internal_1_$__cuda_sm10x_tcgen05_guardrail_trap_phase_invalid_during_alloc - $__internal_0_$__cuda_sm10x_tcgen05_guardrail_trap_col_being_dealloced_not_returned_by_alloc)
$__internal_0_$__cuda_sm10x_tcgen05_guardrail_trap_col_being_dealloced_not_returned_by_alloc:
[----:B------:R-:W-:Y:S05]  /*8a10*/  BPT.TRAP 0x1 ;  /* 0x000000040000795c */ /* 0x000fea0000300000 */
[----:B------:R-:W-:-:S04]  /*8a20*/  HFMA2 R3, -RZ, RZ, 0, 0 ;  /* 0x00000000ff037431 */ /* 0x000fc800000001ff */
[----:B------:R-:W-:Y:S05]  /*8a30*/  RET.REL.NODEC R2 `(_ZN7cutlass13device_kernelINS_4gemm6kernel13GemmUniversalIN4cute5tupleIJiiiiEEENS1_10collective13CollectiveMmaINS1_35MainloopSm100TmaUmmaWarpSpecializedILi3ELi2ELi4ENS5_IJNS4_1CILi1EEESB_SB_EEEEENS5_IJNSA_ILi128EEESE_NSA_ILi32EEEEEEaNS5_IJlSB_lEEEaSH_NS4_8TiledMMAINS4_8MMA_AtomIJNS4_15SM100_MMA_S8_SSIaaiLi128ELi128ELNS4_4UMMA5MajorE0ELSM_0ELNSL_8SaturateE0EEEEEENS4_6LayoutISC_NS5_IJNSA_ILi0EEESR_SR_EEEEENS5_IJNS4_10UnderscoreESU_SU_EEEEENS4_13SM90_TMA_LOADENS4_14ComposedLayoutINS4_7SwizzleILi1ELi4ELi3EEENS4_18smem_ptr_flag_bitsILi8EEENSQ_INS5_IJNSA_ILi8EEESF_EEENS5_IJSF_SB_EEEEEEEvNS4_8identityESX_S17_vS18_EENS_8epilogue10collective18CollectiveEpilogueINS1A_23Sm100TmaWarpSpecializedILi2ELi2ELi64ELb0ELb0EEEJSG_NS5_IJNSQ_ISE_SB_EENSQ_INSA_ILi64EEESB_EEEEEaSH_aSH_NS1A_6fusion15FusionCallbacksIS1E_NS1J_17LinearCombinationIaiaiLNS_15FloatRoundStyleE2EEESG_S1I_JEEENS4_5SM1004TMEM4LOAD26SM100_TMEM_LOAD_32dp32b64xESX_NSY_INSZ_ILi2ELi4ELi3EEES12_NSQ_INS5_IJS13_S1G_EEENS5_IJS1G_SB_EEEEEEENS4_39AutoVectorizingCopyWithAssumedAlignmentILi128EEENS4_14SM90_TMA_STOREES1X_S1Z_S1Z_EEEvvEEEEvNT_6ParamsE) ;  /* 0xffffff7402707950 */ /* 0x000fea0003c3ffff */
        .weak           $__internal_1_$__cuda_sm10x_tcgen05_guardrail_trap_phase_invalid_during_alloc
        .type           $__internal_1_$__cuda_sm10x_tcgen05_guardrail_trap_phase_invalid_during_alloc,@function
        .size           $__internal_1_$__cuda_sm10x_tcgen05_guardrail_trap_phase_invalid_during_alloc,($__internal_2_$__cuda_sm10x_tcgen05_guardrail_trap_unallocated_columns_being_dealloced - $__internal_1_$__cuda_sm10x_tcgen05_guardrail_trap_phase_invalid_during_alloc)
$__internal_1_$__cuda_sm10x_tcgen05_guardrail_trap_phase_invalid_during_alloc:
[----:B------:R-:W-:Y:S05]  /*8a40*/  BPT.TRAP 0x1 ;  /* 0x000000040000795c */ /* 0x000fea0000300000 */
[----:B------:R-:W-:-:S04]  /*8a50*/  MOV R3, 0x0 ;  /* 0x0000000000037802 */ /* 0x000fc80000000f00 */
[----:B------:R-:W-:Y:S05]  /*8a60*/  RET.REL.NODEC R2 `(_ZN7cutlass13device_kernelINS_4gemm6kernel13GemmUniversalIN4cute5tupleIJiiiiEEENS1_10collective13CollectiveMmaINS1_35MainloopSm100TmaUmmaWarpSpecializedILi3ELi2ELi4ENS5_IJNS4_1CILi1EEESB_SB_EEEEENS5_IJNSA_ILi128EEESE_NSA_ILi32EEEEEEaNS5_IJlSB_lEEEaSH_NS4_8TiledMMAINS4_8MMA_AtomIJNS4_15SM100_MMA_S8_SSIaaiLi128ELi128ELNS4_4UMMA5MajorE0ELSM_0ELNSL_8SaturateE0EEEEEENS4_6LayoutISC_NS5_IJNSA_ILi0EEESR_SR_EEEEENS5_IJNS4_10UnderscoreESU_SU_EEEEENS4_13SM90_TMA_LOADENS4_14ComposedLayoutINS4_7SwizzleILi1ELi4ELi3EEENS4_18smem_ptr_flag_bitsILi8EEENSQ_INS5_IJNSA_ILi8EEESF_EEENS5_IJSF_SB_EEEEEEEvNS4_8identityESX_S17_vS18_EENS_8epilogue10collective18CollectiveEpilogueINS1A_23Sm100TmaWarpSpecializedILi2ELi2ELi64ELb0ELb0EEEJSG_NS5_IJNSQ_ISE_SB_EENSQ_INSA_ILi64EEESB_EEEEEaSH_aSH_NS1A_6fusion15FusionCallbacksIS1E_NS1J_17LinearCombinationIaiaiLNS_15FloatRoundStyleE2EEESG_S1I_JEEENS4_5SM1004TMEM4LOAD26SM100_TMEM_LOAD_32dp32b64xESX_NSY_INSZ_ILi2ELi4ELi3EEES12_NSQ_INS5_IJS13_S1G_EEENS5_IJS1G_SB_EEEEEEENS4_39AutoVectorizingCopyWithAssumedAlignmentILi128EEENS4_14SM90_TMA_STOREES1X_S1Z_S1Z_EEEvvEEEEvNT_6ParamsE) ;  /* 0xffffff7402647950 */ /* 0x000fea0003c3ffff */
        .weak           $__internal_2_$__cuda_sm10x_tcgen05_guardrail_trap_unallocated_columns_being_dealloced
        .type           $__internal_2_$__cuda_sm10x_tcgen05_guardrail_trap_unallocated_columns_being_dealloced,@function
        .size           $__internal_2_$__cuda_sm10x_tcgen05_guardrail_trap_unallocated_columns_being_dealloced,(.L_x_139 - $__internal_2_$__cuda_sm10x_tcgen05_guardrail_trap_unallocated_columns_being_dealloced)
$__internal_2_$__cuda_sm10x_tcgen05_guardrail_trap_unallocated_columns_being_dealloced:
[----:B------:R-:W-:Y:S05]  /*8a70*/  BPT.TRAP 0x1 ;  /* 0x000000040000795c */ /* 0x000fea0000300000 */
[----:B------:R-:W-:-:S04]  /*8a80*/  HFMA2 R3, -RZ, RZ, 0, 0 ;  /* 0x00000000ff037431 */ /* 0x000fc800000001ff */
[----:B------:R-:W-:Y:S05]  /*8a90*/  RET.REL.NODEC R2 `(_ZN7cutlass13device_kernelINS_4gemm6kernel13GemmUniversalIN4cute5tupleIJiiiiEEENS1_10collective13CollectiveMmaINS1_35MainloopSm100TmaUmmaWarpSpecializedILi3ELi2ELi4ENS5_IJNS4_1CILi1EEESB_SB_EEEEENS5_IJNSA_ILi128EEESE_NSA_ILi32EEEEEEaNS5_IJlSB_lEEEaSH_NS4_8TiledMMAINS4_8MMA_AtomIJNS4_15SM100_MMA_S8_SSIaaiLi128ELi128ELNS4_4UMMA5MajorE0ELSM_0ELNSL_8SaturateE0EEEEEENS4_6LayoutISC_NS5_IJNSA_ILi0EEESR_SR_EEEEENS5_IJNS4_10UnderscoreESU_SU_EEEEENS4_13SM90_TMA_LOADENS4_14ComposedLayoutINS4_7SwizzleILi1ELi4ELi3EEENS4_18smem_ptr_flag_bitsILi8EEENSQ_INS5_IJNSA_ILi8EEESF_EEENS5_IJSF_SB_EEEEEEEvNS4_8identityESX_S17_vS18_EENS_8epilogue10collective18CollectiveEpilogueINS1A_23Sm100TmaWarpSpecializedILi2ELi2ELi64ELb0ELb0EEEJSG_NS5_IJNSQ_ISE_SB_EENSQ_INSA_ILi64EEESB_EEEEEaSH_aSH_NS1A_6fusion15FusionCallbacksIS1E_NS1J_17LinearCombinationIaiaiLNS_15FloatRoundStyleE2EEESG_S1I_JEEENS4_5SM1004TMEM4LOAD26SM100_TMEM_LOAD_32dp32b64xESX_NSY_INSZ_ILi2ELi4ELi3EEES12_NSQ_INS5_IJS13_S1G_EEENS5_IJS1G_SB_EEEEEEENS4_39AutoVectorizingCopyWithAssumedAlignmentILi128EEENS4_14SM90_TMA_STOREES1X_S1Z_S1Z_EEEvvEEEEvNT_6ParamsE) ;  /* 0xffffff7402587950 */ /* 0x000fea0003c3ffff */
.L_x_138:
[----:B------:R-:W-:-:S00]  /*8aa0*/  BRA `(.L_x_138) ;  /* 0xfffffffc00fc7947 */ /* 0x000fc0000383ffff */
[----:B------:R-:W-:-:S00]  /*8ab0*/  NOP ;  /* 0x0000000000007918 */ /* 0x000fc00000000000 */
        /* <DEDUP_REMOVED lines=12> */
.L_x_139:


//--------------------- .nv.global.init           --------------------------
	.section	.nv.global.init,"aw",@progbits
.nv.global.init:
	.type		$str$27,@object
	.size		$str$27,($str$28 - $str$27)
$str$27:
        /*0000*/ 	.byte	0x28, 0x61, 0x64, 0x64, 0x72, 0x65, 0x73, 0x73, 0x20, 0x26, 0x20, 0x6d, 0x61, 0x73, 0x6b, 0x29
        /*0010*/ 	.byte	0x20, 0x3d, 0x3d, 0x20, 0x30, 0x00
	.type		$str$28,@object
	.size		$str$28,($str$26 - $str$28)
$str$28:
        /*0016*/ 	.byte	0x2f, 0x74, 0x6d, 0x70, 0x2f, 0x63, 0x75, 0x74, 0x6c, 0x61, 0x73, 0x73, 0x5f, 0x73, 0x77, 0x65
        /*0026*/ 	.byte	0x65, 0x70, 0x5f, 0x73, 0x72, 0x63, 0x2f, 0x69, 0x6e, 0x63, 0x6c, 0x75, 0x64, 0x65, 0x2f, 0x63
        /*0036*/ 	.byte	0x75, 0x74, 0x65, 0x2f, 0x70, 0x6f, 0x69, 0x6e, 0x74, 0x65, 0x72, 0x5f, 0x66, 0x6c, 0x61, 0x67
        /*0046*/ 	.byte	0x67, 0x65, 0x64, 0x2e, 0x68, 0x70, 0x70, 0x00
	.type		$str$26,@object
	.size		$str$26,($str$25 - $str$26)
$str$26:
        /*004e*/ 	.byte	0x2f, 0x74, 0x6d, 0x70, 0x2f, 0x63, 0x75, 0x74, 0x6c, 0x61, 0x73, 0x73, 0x5f, 0x73, 0x77, 0x65
        /*005e*/ 	.byte	0x65, 0x70, 0x5f, 0x73, 0x72, 0x63, 0x2f, 0x69, 0x6e, 0x63, 0x6c, 0x75, 0x64, 0x65, 0x2f, 0x63
        /*006e*/ 	.byte	0x75, 0x74, 0x65, 0x2f, 0x61, 0x74, 0x6f, 0x6d, 0x2f, 0x63, 0x6f, 0x70, 0x79, 0x5f, 0x74, 0x72
        /*007e*/ 	.byte	0x61, 0x69, 0x74, 0x73, 0x5f, 0x73, 0x6d, 0x31, 0x30, 0x30, 0x2e, 0x68, 0x70, 0x70, 0x00
	.type		$str$25,@object
	.size		$str$25,(__unnamed_1 - $str$25)
$str$25:
        /*008d*/ 	.byte	0x28, 0x28, 0x75, 0x69, 0x6e, 0x74, 0x33, 0x32, 0x5f, 0x74, 0x28, 0x74, 0x68, 0x72, 0x65, 0x61
        /*009d*/ 	.byte	0x64, 0x49, 0x64, 0x78, 0x2e, 0x78, 0x29, 0x20, 0x2f, 0x20, 0x33, 0x32, 0x29, 0x20, 0x25, 0x20
        /*00ad*/ 	.byte	0x34, 0x29, 0x20, 0x3d, 0x3d, 0x20, 0x28, 0x28, 0x28, 0x74, 0x6d, 0x65, 0x6d, 0x5f, 0x61, 0x64
        /*00bd*/ 	.byte	0x64, 0x72, 0x20, 0x3e, 0x3e, 0x20, 0x31, 0x36, 0x29, 0x20, 0x2f, 0x20, 0x33, 0x32, 0x29, 0x20
        /*00cd*/ 	.byte	0x25, 0x20, 0x34, 0x29, 0x00
	.type		__unnamed_1,@object
	.size		__unnamed_1,(__unnamed_2 - __unnamed_1)
__unnamed_1:
        /*00d2*/ 	.byte	0x61, 0x75, 0x74, 0x6f, 0x20, 0x63, 0x75, 0x74, 0x65, 0x3a, 0x3a, 0x61, 0x73, 0x5f, 0x70, 0x6f
        /* <DEDUP_REMOVED lines=24> */
        /*0262*/ 	.byte	0x5d, 0x00
	.type		__unnamed_2,@object
	.size		__unnamed_2,(.L_2 - __unnamed_2)
__unnamed_2:
        /* <DEDUP_REMOVED lines=42> */
        /*0504*/ 	.byte	0x43, 0x3c, 0x30, 0x3e, 0x3e, 0x3e, 0x3e, 0x5d, 0x00
.L_2:


//--------------------- .nv.shared._ZN7cutlass13device_kernelINS_4gemm6kernel13GemmUniversalIN4cute5tupleIJiiiiEEENS1_10collective13CollectiveMmaINS1_35MainloopSm100TmaUmmaWarpSpecializedILi3ELi2ELi4ENS5_IJNS4_1CILi1EEESB_SB_EEEEENS5_IJNSA_ILi128EEESE_NSA_ILi32EEEEEEaNS5_IJlSB_lEEEaSH_NS4_8TiledMMAINS4_8MMA_AtomIJNS4_15SM100_MMA_S8_SSIaaiLi128ELi128ELNS4_4UMMA5MajorE0ELSM_0ELNSL_8SaturateE0EEEEEENS4_6LayoutISC_NS5_IJNSA_ILi0EEESR_SR_EEEEENS5_IJNS4_10UnderscoreESU_SU_EEEEENS4_13SM90_TMA_LOADENS4_14ComposedLayoutINS4_7SwizzleILi1ELi4ELi3EEENS4_18smem_ptr_flag_bitsILi8EEENSQ_INS5_IJNSA_ILi8EEESF_EEENS5_IJSF_SB_EEEEEEEvNS4_8identityESX_S17_vS18_EENS_8epilogue10collective18CollectiveEpilogueINS1A_23Sm100TmaWarpSpecializedILi2ELi2ELi64ELb0ELb0EEEJSG_NS5_IJNSQ_ISE_SB_EENSQ_INSA_ILi64EEESB_EEEEEaSH_aSH_NS1A_6fusion15FusionCallbacksIS1E_NS1J_17LinearCombinationIaiaiLNS_15FloatRoundStyleE2EEESG_S1I_JEEENS4_5SM1004TMEM4LOAD26SM100_TMEM_LOAD_32dp32b64xESX_NSY_INSZ_ILi2ELi4ELi3EEES12_NSQ_INS5_IJS13_S1G_EEENS5_IJS1G_SB_EEEEEEENS4_39AutoVectorizingCopyWithAssumedAlignmentILi128EEENS4_14SM90_TMA_STOREES1X_S1Z_S1Z_EEEvvEEEEvNT_6ParamsE --------------------------
	.section	.nv.shared._ZN7cutlass13device_kernelINS_4gemm6kernel13GemmUniversalIN4cute5tupleIJiiiiEEENS1_10collective13CollectiveMmaINS1_35MainloopSm100TmaUmmaWarpSpecializedILi3ELi2ELi4ENS5_IJNS4_1CILi1EEESB_SB_EEEEENS5_IJNSA_ILi128EEESE_NSA_ILi32EEEEEEaNS5_IJlSB_lEEEaSH_NS4_8TiledMMAINS4_8MMA_AtomIJNS4_15SM100_MMA_S8_SSIaaiLi128ELi128ELNS4_4UMMA5MajorE0ELSM_0ELNSL_8SaturateE0EEEEEENS4_6LayoutISC_NS5_IJNSA_ILi0EEESR_SR_EEEEENS5_IJNS4_10UnderscoreESU_SU_EEEEENS4_13SM90_TMA_LOADENS4_14ComposedLayoutINS4_7SwizzleILi1ELi4ELi3EEENS4_18smem_ptr_flag_bitsILi8EEENSQ_INS5_IJNSA_ILi8EEESF_EEENS5_IJSF_SB_EEEEEEEvNS4_8identityESX_S17_vS18_EENS_8epilogue10collective18CollectiveEpilogueINS1A_23Sm100TmaWarpSpecializedILi2ELi2ELi64ELb0ELb0EEEJSG_NS5_IJNSQ_ISE_SB_EENSQ_INSA_ILi64EEESB_EEEEEaSH_aSH_NS1A_6fusion15FusionCallbacksIS1E_NS1J_17LinearCombinationIaiaiLNS_15FloatRoundStyleE2EEESG_S1I_JEEENS4_5SM1004TMEM4LOAD26SM100_TMEM_LOAD_32dp32b64xESX_NSY_INSZ_ILi2ELi4ELi3EEES12_NSQ_INS5_IJS13_S1G_EEENS5_IJS1G_SB_EEEEEEENS4_39AutoVectorizingCopyWithAssumedAlignmentILi128EEENS4_14SM90_TMA_STOREES1X_S1Z_S1Z_EEEvvEEEEvNT_6ParamsE,"aw",@nobits
	.sectionflags	@""
	.align	16
	.zero		1024


//--------------------- .nv.shared.reserved.0     --------------------------
	.section	.nv.shared.reserved.0,"aw",@nobits
	.weak		__nv_reservedSMEM_offset_0_alias
	.size		__nv_reservedSMEM_offset_0_alias, 0, 64
	.other		__nv_reservedSMEM_offset_0_alias,@"STO_CUDA_RESERVED_SHARED STV_DEFAULT"
__nv_reservedSMEM_offset_0_alias:
	.zero		0
.nv.shared.reserved.0:
	.zero		64
	.weak		__nv_reservedSMEM_tcgen05_partition
	.type		__nv_reservedSMEM_tcgen05_partition,@object
	.size		__nv_reservedSMEM_tcgen05_partition,(.L_0 - __nv_reservedSMEM_tcgen05_partition)
__nv_reservedSMEM_tcgen05_partition:
	.zero		32
.L_0:


//--------------------- .nv.global                --------------------------
	.section	.nv.global,"aw",@nobits
.nv.global:
	.type		_ZN40_INTERNAL_b5562794_4_k_cu_c5372ec7_101814cute1_E,@object
	.size		_ZN40_INTERNAL_b5562794_4_k_cu_c5372ec7_101814cute1_E,(_ZN40_INTERNAL_b5562794_4_k_cu_c5372ec7_101814cuda3std3__45__cpo6cbeginE - _ZN40_INTERNAL_b5562794_4_k_cu_c5372ec7_101814cute1_E)
_ZN40_INTERNAL_b5562794_4_k_cu_c5372ec7_101814cute1_E:
	.zero		1
	.type		_ZN40_INTERNAL_b5562794_4_k_cu_c5372ec7_101814cuda3std3__45__cpo6cbeginE,@object
	.size		_ZN40_INTERNAL_b5562794_4_k_cu_c5372ec7_101814cuda3std3__45__cpo6cbeginE,(_ZN40_INTERNAL_b5562794_4_k_cu_c5372ec7_101814cuda3std3__48in_placeE - _ZN40_INTERNAL_b5562794_4_k_cu_c5372ec7_101814cuda3std3__45__cpo6cbeginE)
_ZN40_INTERNAL_b5562794_4_k_cu_c5372ec7_101814cuda3std3__45__cpo6cbeginE:
	.zero		1
	.type		_ZN40_INTERNAL_b5562794_4_k_cu_c5372ec7_101814cuda3std3__48in_placeE,@object
	.size		_ZN40_INTERNAL_b5562794_4_k_cu_c5372ec7_101814cuda3std3__48in_placeE,(_ZN40_INTERNAL_b5562794_4_k_cu_c5372ec7_101814cuda3std6ranges3__45__cpo9iter_moveE - _ZN40_INTERNAL_b5562794_4_k_cu_c5372ec7_101814cuda3std3__48in_placeE)
_ZN40_INTERNAL_b5562794_4_k_cu_c5372ec7_101814cuda3std3__48in_placeE:
	.zero		1
	.type		_ZN40_INTERNAL_b5562794_4_k_cu_c5372ec7_101814cuda3std6ranges3__45__cpo9iter_moveE,@object
	.size		_ZN40_INTERNAL_b5562794_4_k_cu_c5372ec7_101814cuda3std6ranges3__45__cpo9iter_moveE,(_ZN40_INTERNAL_b5562794_4_k_cu_c5372ec7_101814cuda3std3__45__cpo5beginE - _ZN40_INTERNAL_b5562794_4_k_cu_c5372ec7_101814cuda3std6ranges3__45__cpo9iter_moveE)
_ZN40_INTERNAL_b5562794_4_k_cu_c5372ec7_101814cuda3std6ranges3__45__cpo9iter_moveE:
	.zero		1
	.type		_ZN40_INTERNAL_b5562794_4_k_cu_c5372ec7_101814cuda3std3__45__cpo5beginE,@object
	.size		_ZN40_INTERNAL_b5562794_4_k_cu_c5372ec7_101814cuda3std3__45__cpo5beginE,(_ZN40_INTERNAL_b5562794_4_k_cu_c5372ec7_101814cuda3std3__442_GLOBAL__N__b5562794_4_k_cu_c5372ec7_101816ignoreE - _ZN40_INTERNAL_b5562794_4_k_cu_c5372ec7_101814cuda3std3__45__cpo5beginE)
_ZN40_INTERNAL_b5562794_4_k_cu_c5372ec7_101814cuda3std3__45__cpo5beginE:
	.zero		1
	.type		_ZN40_INTERNAL_b5562794_4_k_cu_c5372ec7_101814cuda3std3__442_GLOBAL__N__b5562794_4_k_cu_c5372ec7_101816ignoreE,@object
	.size		_ZN40_INTERNAL_b5562794_4_k_cu_c5372ec7_101814cuda3std3__442_GLOBAL__N__b5562794_4_k_cu_c5372ec7_101816ignoreE,(_ZN40_INTERNAL_b5562794_4_k_cu_c5372ec7_101814cute7productE - _ZN40_INTERNAL_b5562794_4_k_cu_c5372ec7_101814cuda3std3__442_GLOBAL__N__b5562794_4_k_cu_c5372ec7_101816ignoreE)
_ZN40_INTERNAL_b5562794_4_k_cu_c5372ec7_101814cuda3std3__442_GLOBAL__N__b5562794_4_k_cu_c5372ec7_101816ignoreE:
	.zero		1
	.type		_ZN40_INTERNAL_b5562794_4_k_cu_c5372ec7_101814cute7productE,@object
	.size		_ZN40_INTERNAL_b5562794_4_k_cu_c5372ec7_101814cute7productE,(_ZN40_INTERNAL_b5562794_4_k_cu_c5372ec7_101814cuda3std3__45__cpo3endE - _ZN40_INTERNAL_b5562794_4_k_cu_c5372ec7_101814cute7productE)
_ZN40_INTERNAL_b5562794_4_k_cu_c5372ec7_101814cute7productE:
	.zero		1
	.type		_ZN40_INTERNAL_b5562794_4_k_cu_c5372ec7_101814cuda3std3__45__cpo3endE,@object
	.size		_ZN40_INTERNAL_b5562794_4_k_cu_c5372ec7_101814cuda3std3__45__cpo3endE,(_ZN40_INTERNAL_b5562794_4_k_cu_c5372ec7_101814cuda3std3__419piecewise_constructE - _ZN40_INTERNAL_b5562794_4_k_cu_c5372ec7_101814cuda3std3__45__cpo3endE)
_ZN40_INTERNAL_b5562794_4_k_cu_c5372ec7_101814cuda3std3__45__cpo3endE:
	.zero		1
	.type		_ZN40_INTERNAL_b5562794_4_k_cu_c5372ec7_101814cuda3std3__419piecewise_constructE,@object
	.size		_ZN40_INTERNAL_b5562794_4_k_cu_c5372ec7_101814cuda3std3__419piecewise_constructE,(_ZN40_INTERNAL_b5562794_4_k_cu_c5372ec7_101814cuda3std3__45__cpo4cendE - _ZN40_INTERNAL_b5562794_4_k_cu_c5372ec7_101814cuda3std3__419piecewise_constructE)
_ZN40_INTERNAL_b5562794_4_k_cu_c5372ec7_101814cuda3std3__419piecewise_constructE:
	.zero		1
	.type		_ZN40_INTERNAL_b5562794_4_k_cu_c5372ec7_101814cuda3std3__45__cpo4cendE,@object
	.size		_ZN40_INTERNAL_b5562794_4_k_cu_c5372ec7_101814cuda3std3__45__cpo4cendE,(_ZN40_INTERNAL_b5562794_4_k_cu_c5372ec7_101814cuda3std6ranges3__45__cpo4swapE - _ZN40_INTERNAL_b5562794_4_k_cu_c5372ec7_101814cuda3std3__45__cpo4cendE)
_ZN40_INTERNAL_b5562794_4_k_cu_c5372ec7_101814cuda3std3__45__cpo4cendE:
	.zero		1
	.type		_ZN40_INTERNAL_b5562794_4_k_cu_c5372ec7_101814cuda3std6ranges3__45__cpo4swapE,@object
	.size		_ZN40_INTERNAL_b5562794_4_k_cu_c5372ec7_101814cuda3std6ranges3__45__cpo4swapE,(.L_10 - _ZN40_INTERNAL_b5562794_4_k_cu_c5372ec7_101814cuda3std6ranges3__45__cpo4swapE)
_ZN40_INTERNAL_b5562794_4_k_cu_c5372ec7_101814cuda3std6ranges3__45__cpo4swapE:
	.zero		1
.L_10:


//--------------------- .nv.constant0._ZN7cutlass13device_kernelINS_4gemm6kernel13GemmUniversalIN4cute5tupleIJiiiiEEENS1_10collective13CollectiveMmaINS1_35MainloopSm100TmaUmmaWarpSpecializedILi3ELi2ELi4ENS5_IJNS4_1CILi1EEESB_SB_EEEEENS5_IJNSA_ILi128EEESE_NSA_ILi32EEEEEEaNS5_IJlSB_lEEEaSH_NS4_8TiledMMAINS4_8MMA_AtomIJNS4_15SM100_MMA_S8_SSIaaiLi128ELi128ELNS4_4UMMA5MajorE0ELSM_0ELNSL_8SaturateE0EEEEEENS4_6LayoutISC_NS5_IJNSA_ILi0EEESR_SR_EEEEENS5_IJNS4_10UnderscoreESU_SU_EEEEENS4_13SM90_TMA_LOADENS4_14ComposedLayoutINS4_7SwizzleILi1ELi4ELi3EEENS4_18smem_ptr_flag_bitsILi8EEENSQ_INS5_IJNSA_ILi8EEESF_EEENS5_IJSF_SB_EEEEEEEvNS4_8identityESX_S17_vS18_EENS_8epilogue10collective18CollectiveEpilogueINS1A_23Sm100TmaWarpSpecializedILi2ELi2ELi64ELb0ELb0EEEJSG_NS5_IJNSQ_ISE_SB_EENSQ_INSA_ILi64EEESB_EEEEEaSH_aSH_NS1A_6fusion15FusionCallbacksIS1E_NS1J_17LinearCombinationIaiaiLNS_15FloatRoundStyleE2EEESG_S1I_JEEENS4_5SM1004TMEM4LOAD26SM100_TMEM_LOAD_32dp32b64xESX_NSY_INSZ_ILi2ELi4ELi3EEES12_NSQ_INS5_IJS13_S1G_EEENS5_IJS1G_SB_EEEEEEENS4_39AutoVectorizingCopyWithAssumedAlignmentILi128EEENS4_14SM90_TMA_STOREES1X_S1Z_S1Z_EEEvvEEEEvNT_6ParamsE --------------------------
	.section	.nv.constant0._ZN7cutlass13device_kernelINS_4gemm6kernel13GemmUniversalIN4cute5tupleIJiiiiEEENS1_10collective13CollectiveMmaINS1_35MainloopSm100TmaUmmaWarpSpecializedILi3ELi2ELi4ENS5_IJNS4_1CILi1EEESB_SB_EEEEENS5_IJNSA_ILi128EEESE_NSA_ILi32EEEEEEaNS5_IJlSB_lEEEaSH_NS4_8TiledMMAINS4_8MMA_AtomIJNS4_15SM100_MMA_S8_SSIaaiLi128ELi128ELNS4_4UMMA5MajorE0ELSM_0ELNSL_8SaturateE0EEEEEENS4_6LayoutISC_NS5_IJNSA_ILi0EEESR_SR_EEEEENS5_IJNS4_10UnderscoreESU_SU_EEEEENS4_13SM90_TMA_LOADENS4_14ComposedLayoutINS4_7SwizzleILi1ELi4ELi3EEENS4_18smem_ptr_flag_bitsILi8EEENSQ_INS5_IJNSA_ILi8EEESF_EEENS5_IJSF_SB_EEEEEEEvNS4_8identityESX_S17_vS18_EENS_8epilogue10collective18CollectiveEpilogueINS1A_23Sm100TmaWarpSpecializedILi2ELi2ELi64ELb0ELb0EEEJSG_NS5_IJNSQ_ISE_SB_EENSQ_INSA_ILi64EEESB_EEEEEaSH_aSH_NS1A_6fusion15FusionCallbacksIS1E_NS1J_17LinearCombinationIaiaiLNS_15FloatRoundStyleE2EEESG_S1I_JEEENS4_5SM1004TMEM4LOAD26SM100_TMEM_LOAD_32dp32b64xESX_NSY_INSZ_ILi2ELi4ELi3EEES12_NSQ_INS5_IJS13_S1G_EEENS5_IJS1G_SB_EEEEEEENS4_39AutoVectorizingCopyWithAssumedAlignmentILi128EEENS4_14SM90_TMA_STOREES1X_S1Z_S1Z_EEEvvEEEEvNT_6ParamsE,"a",@progbits
	.sectionflags	@""
	.align	4
.nv.constant0._ZN7cutlass13device_kernelINS_4gemm6kernel13GemmUniversalIN4cute5tupleIJiiiiEEENS1_10collective13CollectiveMmaINS1_35MainloopSm100TmaUmmaWarpSpecializedILi3ELi2ELi4ENS5_IJNS4_1CILi1EEESB_SB_EEEEENS5_IJNSA_ILi128EEESE_NSA_ILi32EEEEEEaNS5_IJlSB_lEEEaSH_NS4_8TiledMMAINS4_8MMA_AtomIJNS4_15SM100_MMA_S8_SSIaaiLi128ELi128ELNS4_4UMMA5MajorE0ELSM_0ELNSL_8SaturateE0EEEEEENS4_6LayoutISC_NS5_IJNSA_ILi0EEESR_SR_EEEEENS5_IJNS4_10UnderscoreESU_SU_EEEEENS4_13SM90_TMA_LOADENS4_14ComposedLayoutINS4_7SwizzleILi1ELi4ELi3EEENS4_18smem_ptr_flag_bitsILi8EEENSQ_INS5_IJNSA_ILi8EEESF_EEENS5_IJSF_SB_EEEEEEEvNS4_8identityESX_S17_vS18_EENS_8epilogue10collective18CollectiveEpilogueINS1A_23Sm100TmaWarpSpecializedILi2ELi2ELi64ELb0ELb0EEEJSG_NS5_IJNSQ_ISE_SB_EENSQ_INSA_ILi64EEESB_EEEEEaSH_aSH_NS1A_6fusion15FusionCallbacksIS1E_NS1J_17LinearCombinationIaiaiLNS_15FloatRoundStyleE2EEESG_S1I_JEEENS4_5SM1004TMEM4LOAD26SM100_TMEM_LOAD_32dp32b64xESX_NSY_INSZ_ILi2ELi4ELi3EEES12_NSQ_INS5_IJS13_S1G_EEENS5_IJS1G_SB_EEEEEEENS4_39AutoVectorizingCopyWithAssumedAlignmentILi128EEENS4_14SM90_TMA_STOREES1X_S1Z_S1Z_EEEvvEEEEvNT_6ParamsE:
	.zero		2944


//--------------------- SYMBOLS --------------------------

	.type		.nv.reservedSmem.offset0,@object
	.size		.nv.reservedSmem.offset0,0x4
	.type		.nv.reservedSmem.cap,@object
	.size		.nv.reservedSmem.cap,0x4
	.type		__assertfail,@function
